//
// Generated by NVIDIA NVVM Compiler
//
// Compiler Build ID: CL-36424714
// Cuda compilation tools, release 13.0, V13.0.88
// Based on NVVM 20.0.0
//

.version 9.0
.target sm_100
.address_size 64

	// .globl	_Z12calculateBICPfS_S_PiS0_
.func  (.param .b64 func_retval0) __internal_accurate_pow
(
	.param .b64 __internal_accurate_pow_param_0
)
;

.visible .entry _Z12calculateBICPfS_S_PiS0_(
	.param .u64 .ptr .align 1 _Z12calculateBICPfS_S_PiS0__param_0,
	.param .u64 .ptr .align 1 _Z12calculateBICPfS_S_PiS0__param_1,
	.param .u64 .ptr .align 1 _Z12calculateBICPfS_S_PiS0__param_2,
	.param .u64 .ptr .align 1 _Z12calculateBICPfS_S_PiS0__param_3,
	.param .u64 .ptr .align 1 _Z12calculateBICPfS_S_PiS0__param_4
)
{
	.reg .pred 	%p<168>;
	.reg .b32 	%r<228>;
	.reg .b32 	%f<86>;
	.reg .b64 	%rd<46>;
	.reg .b64 	%fd<260>;

	ld.param.u64 	%rd25, [_Z12calculateBICPfS_S_PiS0__param_0];
	ld.param.u64 	%rd26, [_Z12calculateBICPfS_S_PiS0__param_1];
	ld.param.u64 	%rd27, [_Z12calculateBICPfS_S_PiS0__param_3];
	ld.param.u64 	%rd24, [_Z12calculateBICPfS_S_PiS0__param_4];
	cvta.to.global.u64 	%rd1, %rd26;
	cvta.to.global.u64 	%rd2, %rd25;
	cvta.to.global.u64 	%rd3, %rd24;
	cvta.to.global.u64 	%rd4, %rd27;
	mov.u32 	%r51, %ctaid.x;
	mov.u32 	%r52, %ntid.x;
	mov.u32 	%r53, %tid.x;
	mad.lo.s32 	%r54, %r51, %r52, %r53;
	mov.u32 	%r55, %ctaid.y;
	mov.u32 	%r56, %ntid.y;
	mov.u32 	%r57, %tid.y;
	mad.lo.s32 	%r58, %r55, %r56, %r57;
	ld.global.u32 	%r59, [%rd4+4];
	mad.lo.s32 	%r1, %r59, %r58, %r54;
	setp.ge.s32 	%p2, %r1, %r59;
	@%p2 bra 	$L__BB0_98;
	ld.global.u32 	%r60, [%rd3];
	setp.lt.s32 	%p3, %r60, 1;
	@%p3 bra 	$L__BB0_98;
	mov.f64 	%fd89, 0d4000000000000000;
	{
	.reg .b32 %temp; 
	mov.b64 	{%temp, %r2}, %fd89;
	}
	and.b32  	%r3, %r2, 2146435072;
	setp.eq.s32 	%p4, %r3, 1062207488;
	setp.lt.s32 	%p5, %r2, 0;
	selp.b32 	%r4, 0, 2146435072, %p5;
	and.b32  	%r63, %r2, 2147483647;
	setp.ne.s32 	%p6, %r63, 1071644672;
	and.pred  	%p1, %p4, %p6;
	or.b32  	%r5, %r4, -2147483648;
	mov.b32 	%r214, 1;
	mov.b32 	%r215, 0;
$L__BB0_3:
	mov.u32 	%r6, %r215;
	mov.u32 	%r215, %r214;
	ld.global.u32 	%r8, [%rd4];
	setp.lt.s32 	%p7, %r8, 1;
	@%p7 bra 	$L__BB0_49;
	ld.global.u32 	%r9, [%rd4+4];
	and.b32  	%r10, %r8, 2147483644;
	mov.f32 	%f78, 0fBF800000;
	mov.b32 	%r222, -1;
	mov.b32 	%r216, 0;
	mul.wide.s32 	%rd12, %r9, 4;
$L__BB0_5:
	setp.lt.u32 	%p12, %r8, 4;
	mul.lo.s32 	%r13, %r8, %r216;
	mov.f64 	%fd248, 0d0000000000000000;
	mov.b32 	%r219, 0;
	@%p12 bra 	$L__BB0_29;
	mov.f32 	%f81, 0f00000000;
	mov.b32 	%r218, 0;
$L__BB0_7:
	setp.lt.s32 	%p13, %r2, 0;
	setp.eq.s32 	%p14, %r3, 1062207488;
	mad.lo.s32 	%r74, %r9, %r218, %r1;
	mul.wide.s32 	%rd28, %r74, 4;
	add.s64 	%rd5, %rd2, %rd28;
	ld.global.f32 	%f43, [%rd5];
	add.s32 	%r75, %r13, %r218;
	mul.wide.u32 	%rd29, %r75, 4;
	add.s64 	%rd6, %rd1, %rd29;
	ld.global.f32 	%f44, [%rd6];
	sub.f32 	%f3, %f43, %f44;
	cvt.f64.f32 	%fd1, %f3;
	{
	.reg .b32 %temp; 
	mov.b64 	{%temp, %r15}, %fd1;
	}
	abs.f64 	%fd2, %fd1;
	{ // callseq 0, 0
	.param .b64 param0;
	st.param.f64 	[param0], %fd2;
	.param .b64 retval0;
	call.uni (retval0), 
	__internal_accurate_pow, 
	(
	param0
	);
	ld.param.f64 	%fd91, [retval0];
	} // callseq 0
	setp.lt.s32 	%p16, %r15, 0;
	neg.f64 	%fd93, %fd91;
	selp.f64 	%fd94, %fd93, %fd91, %p14;
	selp.f64 	%fd95, %fd94, %fd91, %p16;
	setp.eq.f32 	%p17, %f3, 0f00000000;
	selp.b32 	%r76, %r15, 0, %p14;
	or.b32  	%r77, %r76, 2146435072;
	selp.b32 	%r78, %r77, %r76, %p13;
	mov.b32 	%r79, 0;
	mov.b64 	%fd96, {%r79, %r78};
	selp.f64 	%fd244, %fd96, %fd95, %p17;
	add.f64 	%fd97, %fd1, 0d4000000000000000;
	{
	.reg .b32 %temp; 
	mov.b64 	{%temp, %r80}, %fd97;
	}
	and.b32  	%r81, %r80, 2146435072;
	setp.ne.s32 	%p18, %r81, 2146435072;
	@%p18 bra 	$L__BB0_12;
	setp.nan.f32 	%p19, %f3, %f3;
	@%p19 bra 	$L__BB0_11;
	setp.neu.f64 	%p20, %fd2, 0d7FF0000000000000;
	@%p20 bra 	$L__BB0_12;
	selp.b32 	%r82, %r5, %r4, %p1;
	selp.b32 	%r83, %r82, %r4, %p16;
	mov.b32 	%r84, 0;
	mov.b64 	%fd244, {%r84, %r83};
	bra.uni 	$L__BB0_12;
$L__BB0_11:
	mov.f64 	%fd98, 0d4000000000000000;
	add.rn.f64 	%fd244, %fd1, %fd98;
$L__BB0_12:
	setp.eq.f32 	%p25, %f3, 0f3F800000;
	selp.f64 	%fd99, 0d3FF0000000000000, %fd244, %p25;
	cvt.f64.f32 	%fd100, %f81;
	add.f64 	%fd101, %fd99, %fd100;
	cvt.rn.f32.f64 	%f4, %fd101;
	mul.wide.s32 	%rd7, %r9, 4;
	add.s64 	%rd8, %rd5, %rd7;
	ld.global.f32 	%f45, [%rd8];
	ld.global.f32 	%f46, [%rd6+4];
	sub.f32 	%f5, %f45, %f46;
	cvt.f64.f32 	%fd7, %f5;
	{
	.reg .b32 %temp; 
	mov.b64 	{%temp, %r16}, %fd7;
	}
	abs.f64 	%fd8, %fd7;
	{ // callseq 1, 0
	.param .b64 param0;
	st.param.f64 	[param0], %fd8;
	.param .b64 retval0;
	call.uni (retval0), 
	__internal_accurate_pow, 
	(
	param0
	);
	ld.param.f64 	%fd102, [retval0];
	} // callseq 1
	setp.lt.s32 	%p26, %r16, 0;
	neg.f64 	%fd104, %fd102;
	selp.f64 	%fd105, %fd104, %fd102, %p14;
	selp.f64 	%fd106, %fd105, %fd102, %p26;
	setp.eq.f32 	%p27, %f5, 0f00000000;
	selp.b32 	%r85, %r16, 0, %p14;
	or.b32  	%r86, %r85, 2146435072;
	selp.b32 	%r87, %r86, %r85, %p13;
	mov.b32 	%r88, 0;
	mov.b64 	%fd107, {%r88, %r87};
	selp.f64 	%fd245, %fd107, %fd106, %p27;
	add.f64 	%fd108, %fd7, 0d4000000000000000;
	{
	.reg .b32 %temp; 
	mov.b64 	{%temp, %r89}, %fd108;
	}
	and.b32  	%r90, %r89, 2146435072;
	setp.ne.s32 	%p28, %r90, 2146435072;
	@%p28 bra 	$L__BB0_17;
	setp.nan.f32 	%p29, %f5, %f5;
	@%p29 bra 	$L__BB0_16;
	setp.neu.f64 	%p30, %fd8, 0d7FF0000000000000;
	@%p30 bra 	$L__BB0_17;
	selp.b32 	%r91, %r5, %r4, %p1;
	selp.b32 	%r92, %r91, %r4, %p26;
	mov.b32 	%r93, 0;
	mov.b64 	%fd245, {%r93, %r92};
	bra.uni 	$L__BB0_17;
$L__BB0_16:
	mov.f64 	%fd109, 0d4000000000000000;
	add.rn.f64 	%fd245, %fd7, %fd109;
$L__BB0_17:
	setp.eq.f32 	%p35, %f5, 0f3F800000;
	selp.f64 	%fd110, 0d3FF0000000000000, %fd245, %p35;
	cvt.f64.f32 	%fd111, %f4;
	add.f64 	%fd112, %fd110, %fd111;
	cvt.rn.f32.f64 	%f6, %fd112;
	add.s64 	%rd9, %rd8, %rd7;
	ld.global.f32 	%f47, [%rd9];
	ld.global.f32 	%f48, [%rd6+8];
	sub.f32 	%f7, %f47, %f48;
	cvt.f64.f32 	%fd13, %f7;
	{
	.reg .b32 %temp; 
	mov.b64 	{%temp, %r17}, %fd13;
	}
	abs.f64 	%fd14, %fd13;
	{ // callseq 2, 0
	.param .b64 param0;
	st.param.f64 	[param0], %fd14;
	.param .b64 retval0;
	call.uni (retval0), 
	__internal_accurate_pow, 
	(
	param0
	);
	ld.param.f64 	%fd113, [retval0];
	} // callseq 2
	setp.lt.s32 	%p36, %r17, 0;
	neg.f64 	%fd115, %fd113;
	selp.f64 	%fd116, %fd115, %fd113, %p14;
	selp.f64 	%fd117, %fd116, %fd113, %p36;
	setp.eq.f32 	%p37, %f7, 0f00000000;
	selp.b32 	%r94, %r17, 0, %p14;
	or.b32  	%r95, %r94, 2146435072;
	selp.b32 	%r96, %r95, %r94, %p13;
	mov.b32 	%r97, 0;
	mov.b64 	%fd118, {%r97, %r96};
	selp.f64 	%fd246, %fd118, %fd117, %p37;
	add.f64 	%fd119, %fd13, 0d4000000000000000;
	{
	.reg .b32 %temp; 
	mov.b64 	{%temp, %r98}, %fd119;
	}
	and.b32  	%r99, %r98, 2146435072;
	setp.ne.s32 	%p38, %r99, 2146435072;
	@%p38 bra 	$L__BB0_22;
	setp.nan.f32 	%p39, %f7, %f7;
	@%p39 bra 	$L__BB0_21;
	setp.neu.f64 	%p40, %fd14, 0d7FF0000000000000;
	@%p40 bra 	$L__BB0_22;
	selp.b32 	%r100, %r5, %r4, %p1;
	selp.b32 	%r101, %r100, %r4, %p36;
	mov.b32 	%r102, 0;
	mov.b64 	%fd246, {%r102, %r101};
	bra.uni 	$L__BB0_22;
$L__BB0_21:
	mov.f64 	%fd120, 0d4000000000000000;
	add.rn.f64 	%fd246, %fd13, %fd120;
$L__BB0_22:
	setp.eq.f32 	%p45, %f7, 0f3F800000;
	selp.f64 	%fd121, 0d3FF0000000000000, %fd246, %p45;
	cvt.f64.f32 	%fd122, %f6;
	add.f64 	%fd123, %fd121, %fd122;
	cvt.rn.f32.f64 	%f8, %fd123;
	add.s64 	%rd30, %rd9, %rd7;
	ld.global.f32 	%f49, [%rd30];
	ld.global.f32 	%f50, [%rd6+12];
	sub.f32 	%f9, %f49, %f50;
	cvt.f64.f32 	%fd19, %f9;
	{
	.reg .b32 %temp; 
	mov.b64 	{%temp, %r18}, %fd19;
	}
	abs.f64 	%fd20, %fd19;
	{ // callseq 3, 0
	.param .b64 param0;
	st.param.f64 	[param0], %fd20;
	.param .b64 retval0;
	call.uni (retval0), 
	__internal_accurate_pow, 
	(
	param0
	);
	ld.param.f64 	%fd124, [retval0];
	} // callseq 3
	setp.lt.s32 	%p46, %r18, 0;
	neg.f64 	%fd126, %fd124;
	selp.f64 	%fd127, %fd126, %fd124, %p14;
	selp.f64 	%fd128, %fd127, %fd124, %p46;
	setp.eq.f32 	%p47, %f9, 0f00000000;
	selp.b32 	%r103, %r18, 0, %p14;
	or.b32  	%r104, %r103, 2146435072;
	selp.b32 	%r105, %r104, %r103, %p13;
	mov.b32 	%r106, 0;
	mov.b64 	%fd129, {%r106, %r105};
	selp.f64 	%fd247, %fd129, %fd128, %p47;
	add.f64 	%fd130, %fd19, 0d4000000000000000;
	{
	.reg .b32 %temp; 
	mov.b64 	{%temp, %r107}, %fd130;
	}
	and.b32  	%r108, %r107, 2146435072;
	setp.ne.s32 	%p48, %r108, 2146435072;
	@%p48 bra 	$L__BB0_27;
	setp.nan.f32 	%p49, %f9, %f9;
	@%p49 bra 	$L__BB0_26;
	setp.neu.f64 	%p50, %fd20, 0d7FF0000000000000;
	@%p50 bra 	$L__BB0_27;
	selp.b32 	%r109, %r5, %r4, %p1;
	selp.b32 	%r110, %r109, %r4, %p46;
	mov.b32 	%r111, 0;
	mov.b64 	%fd247, {%r111, %r110};
	bra.uni 	$L__BB0_27;
$L__BB0_26:
	mov.f64 	%fd131, 0d4000000000000000;
	add.rn.f64 	%fd247, %fd19, %fd131;
$L__BB0_27:
	setp.eq.f32 	%p52, %f9, 0f3F800000;
	selp.f64 	%fd132, 0d3FF0000000000000, %fd247, %p52;
	cvt.f64.f32 	%fd133, %f8;
	add.f64 	%fd134, %fd132, %fd133;
	cvt.rn.f32.f64 	%f81, %fd134;
	add.s32 	%r218, %r218, 4;
	setp.ne.s32 	%p53, %r218, %r10;
	@%p53 bra 	$L__BB0_7;
	cvt.f64.f32 	%fd248, %f81;
	mov.u32 	%r219, %r10;
$L__BB0_29:
	and.b32  	%r112, %r8, 3;
	setp.eq.s32 	%p54, %r112, 0;
	@%p54 bra 	$L__BB0_48;
	setp.lt.s32 	%p55, %r2, 0;
	setp.eq.s32 	%p56, %r3, 1062207488;
	mad.lo.s32 	%r113, %r9, %r219, %r1;
	mul.wide.s32 	%rd31, %r113, 4;
	add.s64 	%rd10, %rd2, %rd31;
	ld.global.f32 	%f51, [%rd10];
	add.s32 	%r114, %r13, %r219;
	mul.wide.s32 	%rd32, %r114, 4;
	add.s64 	%rd11, %rd1, %rd32;
	ld.global.f32 	%f52, [%rd11];
	sub.f32 	%f12, %f51, %f52;
	cvt.f64.f32 	%fd27, %f12;
	{
	.reg .b32 %temp; 
	mov.b64 	{%temp, %r21}, %fd27;
	}
	abs.f64 	%fd28, %fd27;
	{ // callseq 4, 0
	.param .b64 param0;
	st.param.f64 	[param0], %fd28;
	.param .b64 retval0;
	call.uni (retval0), 
	__internal_accurate_pow, 
	(
	param0
	);
	ld.param.f64 	%fd135, [retval0];
	} // callseq 4
	setp.lt.s32 	%p58, %r21, 0;
	neg.f64 	%fd137, %fd135;
	selp.f64 	%fd138, %fd137, %fd135, %p56;
	selp.f64 	%fd139, %fd138, %fd135, %p58;
	setp.eq.f32 	%p59, %f12, 0f00000000;
	selp.b32 	%r115, %r21, 0, %p56;
	or.b32  	%r116, %r115, 2146435072;
	selp.b32 	%r117, %r116, %r115, %p55;
	mov.b32 	%r118, 0;
	mov.b64 	%fd140, {%r118, %r117};
	selp.f64 	%fd249, %fd140, %fd139, %p59;
	add.f64 	%fd141, %fd27, 0d4000000000000000;
	{
	.reg .b32 %temp; 
	mov.b64 	{%temp, %r119}, %fd141;
	}
	and.b32  	%r120, %r119, 2146435072;
	setp.ne.s32 	%p60, %r120, 2146435072;
	@%p60 bra 	$L__BB0_35;
	setp.nan.f32 	%p61, %f12, %f12;
	@%p61 bra 	$L__BB0_34;
	setp.neu.f64 	%p62, %fd28, 0d7FF0000000000000;
	@%p62 bra 	$L__BB0_35;
	selp.b32 	%r121, %r5, %r4, %p1;
	selp.b32 	%r122, %r121, %r4, %p58;
	mov.b32 	%r123, 0;
	mov.b64 	%fd249, {%r123, %r122};
	bra.uni 	$L__BB0_35;
$L__BB0_34:
	mov.f64 	%fd142, 0d4000000000000000;
	add.rn.f64 	%fd249, %fd27, %fd142;
$L__BB0_35:
	and.b32  	%r124, %r8, 3;
	setp.eq.s32 	%p64, %r124, 1;
	setp.eq.f32 	%p65, %f12, 0f3F800000;
	selp.f64 	%fd143, 0d3FF0000000000000, %fd249, %p65;
	add.f64 	%fd144, %fd143, %fd248;
	cvt.rn.f32.f64 	%f81, %fd144;
	@%p64 bra 	$L__BB0_48;
	add.s64 	%rd13, %rd10, %rd12;
	ld.global.f32 	%f53, [%rd13];
	ld.global.f32 	%f54, [%rd11+4];
	sub.f32 	%f14, %f53, %f54;
	cvt.f64.f32 	%fd33, %f14;
	{
	.reg .b32 %temp; 
	mov.b64 	{%temp, %r22}, %fd33;
	}
	abs.f64 	%fd34, %fd33;
	{ // callseq 5, 0
	.param .b64 param0;
	st.param.f64 	[param0], %fd34;
	.param .b64 retval0;
	call.uni (retval0), 
	__internal_accurate_pow, 
	(
	param0
	);
	ld.param.f64 	%fd145, [retval0];
	} // callseq 5
	setp.lt.s32 	%p69, %r22, 0;
	neg.f64 	%fd147, %fd145;
	selp.f64 	%fd148, %fd147, %fd145, %p56;
	selp.f64 	%fd149, %fd148, %fd145, %p69;
	setp.eq.f32 	%p70, %f14, 0f00000000;
	selp.b32 	%r125, %r22, 0, %p56;
	or.b32  	%r126, %r125, 2146435072;
	selp.b32 	%r127, %r126, %r125, %p55;
	mov.b32 	%r128, 0;
	mov.b64 	%fd150, {%r128, %r127};
	selp.f64 	%fd250, %fd150, %fd149, %p70;
	add.f64 	%fd151, %fd33, 0d4000000000000000;
	{
	.reg .b32 %temp; 
	mov.b64 	{%temp, %r129}, %fd151;
	}
	and.b32  	%r130, %r129, 2146435072;
	setp.ne.s32 	%p71, %r130, 2146435072;
	@%p71 bra 	$L__BB0_41;
	setp.nan.f32 	%p72, %f14, %f14;
	@%p72 bra 	$L__BB0_40;
	setp.neu.f64 	%p73, %fd34, 0d7FF0000000000000;
	@%p73 bra 	$L__BB0_41;
	selp.b32 	%r131, %r5, %r4, %p1;
	selp.b32 	%r132, %r131, %r4, %p69;
	mov.b32 	%r133, 0;
	mov.b64 	%fd250, {%r133, %r132};
	bra.uni 	$L__BB0_41;
$L__BB0_40:
	mov.f64 	%fd152, 0d4000000000000000;
	add.rn.f64 	%fd250, %fd33, %fd152;
$L__BB0_41:
	and.b32  	%r134, %r8, 3;
	setp.eq.s32 	%p75, %r134, 2;
	setp.eq.f32 	%p76, %f14, 0f3F800000;
	selp.f64 	%fd153, 0d3FF0000000000000, %fd250, %p76;
	cvt.f64.f32 	%fd154, %f81;
	add.f64 	%fd155, %fd153, %fd154;
	cvt.rn.f32.f64 	%f81, %fd155;
	@%p75 bra 	$L__BB0_48;
	add.s64 	%rd33, %rd13, %rd12;
	ld.global.f32 	%f55, [%rd33];
	ld.global.f32 	%f56, [%rd11+8];
	sub.f32 	%f16, %f55, %f56;
	cvt.f64.f32 	%fd39, %f16;
	{
	.reg .b32 %temp; 
	mov.b64 	{%temp, %r23}, %fd39;
	}
	abs.f64 	%fd40, %fd39;
	{ // callseq 6, 0
	.param .b64 param0;
	st.param.f64 	[param0], %fd40;
	.param .b64 retval0;
	call.uni (retval0), 
	__internal_accurate_pow, 
	(
	param0
	);
	ld.param.f64 	%fd156, [retval0];
	} // callseq 6
	setp.lt.s32 	%p80, %r23, 0;
	neg.f64 	%fd158, %fd156;
	selp.f64 	%fd159, %fd158, %fd156, %p56;
	selp.f64 	%fd160, %fd159, %fd156, %p80;
	setp.eq.f32 	%p81, %f16, 0f00000000;
	selp.b32 	%r135, %r23, 0, %p56;
	or.b32  	%r136, %r135, 2146435072;
	selp.b32 	%r137, %r136, %r135, %p55;
	mov.b32 	%r138, 0;
	mov.b64 	%fd161, {%r138, %r137};
	selp.f64 	%fd251, %fd161, %fd160, %p81;
	add.f64 	%fd162, %fd39, 0d4000000000000000;
	{
	.reg .b32 %temp; 
	mov.b64 	{%temp, %r139}, %fd162;
	}
	and.b32  	%r140, %r139, 2146435072;
	setp.ne.s32 	%p82, %r140, 2146435072;
	@%p82 bra 	$L__BB0_47;
	setp.nan.f32 	%p83, %f16, %f16;
	@%p83 bra 	$L__BB0_46;
	setp.neu.f64 	%p84, %fd40, 0d7FF0000000000000;
	@%p84 bra 	$L__BB0_47;
	selp.b32 	%r141, %r5, %r4, %p1;
	selp.b32 	%r142, %r141, %r4, %p80;
	mov.b32 	%r143, 0;
	mov.b64 	%fd251, {%r143, %r142};
	bra.uni 	$L__BB0_47;
$L__BB0_46:
	mov.f64 	%fd163, 0d4000000000000000;
	add.rn.f64 	%fd251, %fd39, %fd163;
$L__BB0_47:
	setp.eq.f32 	%p86, %f16, 0f3F800000;
	selp.f64 	%fd164, 0d3FF0000000000000, %fd251, %p86;
	cvt.f64.f32 	%fd165, %f81;
	add.f64 	%fd166, %fd164, %fd165;
	cvt.rn.f32.f64 	%f81, %fd166;
$L__BB0_48:
	sqrt.rn.f32 	%f57, %f81;
	setp.eq.f32 	%p87, %f78, 0fBF800000;
	setp.lt.f32 	%p88, %f57, %f78;
	or.pred  	%p89, %p87, %p88;
	selp.f32 	%f78, %f57, %f78, %p89;
	selp.b32 	%r222, %r216, %r222, %p89;
	add.s32 	%r216, %r216, 1;
	setp.eq.s32 	%p90, %r216, %r215;
	@%p90 bra 	$L__BB0_53;
	bra.uni 	$L__BB0_5;
$L__BB0_49:
	setp.lt.u32 	%p8, %r6, 3;
	mov.b32 	%r225, 0;
	@%p8 bra 	$L__BB0_52;
	and.b32  	%r68, %r215, -4;
	neg.s32 	%r223, %r68;
	mov.f32 	%f82, 0fBF800000;
	mov.b32 	%r225, -1;
	mov.b32 	%r224, 0;
$L__BB0_51:
	setp.eq.f32 	%p9, %f82, 0fBF800000;
	selp.f32 	%f82, 0f00000000, %f82, %p9;
	selp.b32 	%r225, %r224, %r225, %p9;
	add.s32 	%r224, %r224, 4;
	add.s32 	%r223, %r223, 4;
	setp.eq.s32 	%p10, %r223, 0;
	@%p10 bra 	$L__BB0_52;
	bra.uni 	$L__BB0_51;
$L__BB0_52:
	and.b32  	%r69, %r215, 3;
	setp.eq.s32 	%p11, %r69, 0;
	selp.b32 	%r222, %r225, %r225, %p11;
$L__BB0_53:
	setp.lt.s32 	%p91, %r8, 1;
	mov.f32 	%f85, 0f00000000;
	@%p91 bra 	$L__BB0_97;
	mul.lo.s32 	%r31, %r8, %r222;
	and.b32  	%r32, %r8, 3;
	setp.lt.u32 	%p92, %r8, 4;
	mov.f64 	%fd256, 0d0000000000000000;
	mov.b32 	%r227, 0;
	@%p92 bra 	$L__BB0_78;
	and.b32  	%r227, %r8, 2147483644;
	mov.f32 	%f85, 0f00000000;
	mov.b32 	%r226, 0;
$L__BB0_56:
	setp.lt.s32 	%p93, %r2, 0;
	setp.eq.s32 	%p94, %r3, 1062207488;
	mad.lo.s32 	%r146, %r8, %r226, %r1;
	mul.wide.s32 	%rd34, %r146, 4;
	add.s64 	%rd14, %rd2, %rd34;
	ld.global.f32 	%f62, [%rd14];
	add.s32 	%r147, %r31, %r226;
	mul.wide.s32 	%rd35, %r147, 4;
	add.s64 	%rd15, %rd1, %rd35;
	ld.global.f32 	%f63, [%rd15];
	sub.f32 	%f23, %f62, %f63;
	cvt.f64.f32 	%fd45, %f23;
	{
	.reg .b32 %temp; 
	mov.b64 	{%temp, %r41}, %fd45;
	}
	abs.f64 	%fd46, %fd45;
	{ // callseq 7, 0
	.param .b64 param0;
	st.param.f64 	[param0], %fd46;
	.param .b64 retval0;
	call.uni (retval0), 
	__internal_accurate_pow, 
	(
	param0
	);
	ld.param.f64 	%fd168, [retval0];
	} // callseq 7
	setp.lt.s32 	%p96, %r41, 0;
	neg.f64 	%fd170, %fd168;
	selp.f64 	%fd171, %fd170, %fd168, %p94;
	selp.f64 	%fd172, %fd171, %fd168, %p96;
	setp.eq.f32 	%p97, %f23, 0f00000000;
	selp.b32 	%r148, %r41, 0, %p94;
	or.b32  	%r149, %r148, 2146435072;
	selp.b32 	%r150, %r149, %r148, %p93;
	mov.b32 	%r151, 0;
	mov.b64 	%fd173, {%r151, %r150};
	selp.f64 	%fd252, %fd173, %fd172, %p97;
	add.f64 	%fd174, %fd45, 0d4000000000000000;
	{
	.reg .b32 %temp; 
	mov.b64 	{%temp, %r152}, %fd174;
	}
	and.b32  	%r153, %r152, 2146435072;
	setp.ne.s32 	%p98, %r153, 2146435072;
	@%p98 bra 	$L__BB0_61;
	setp.num.f32 	%p99, %f23, %f23;
	@%p99 bra 	$L__BB0_59;
	mov.f64 	%fd175, 0d4000000000000000;
	add.rn.f64 	%fd252, %fd45, %fd175;
	bra.uni 	$L__BB0_61;
$L__BB0_59:
	setp.neu.f64 	%p100, %fd46, 0d7FF0000000000000;
	@%p100 bra 	$L__BB0_61;
	selp.b32 	%r154, %r5, %r4, %p1;
	selp.b32 	%r155, %r154, %r4, %p96;
	mov.b32 	%r156, 0;
	mov.b64 	%fd252, {%r156, %r155};
$L__BB0_61:
	setp.eq.f32 	%p105, %f23, 0f3F800000;
	selp.f64 	%fd176, 0d3FF0000000000000, %fd252, %p105;
	cvt.f64.f32 	%fd177, %f85;
	add.f64 	%fd178, %fd176, %fd177;
	cvt.rn.f32.f64 	%f24, %fd178;
	mul.wide.u32 	%rd16, %r8, 4;
	add.s64 	%rd17, %rd14, %rd16;
	ld.global.f32 	%f64, [%rd17];
	ld.global.f32 	%f65, [%rd15+4];
	sub.f32 	%f25, %f64, %f65;
	cvt.f64.f32 	%fd51, %f25;
	{
	.reg .b32 %temp; 
	mov.b64 	{%temp, %r42}, %fd51;
	}
	abs.f64 	%fd52, %fd51;
	{ // callseq 8, 0
	.param .b64 param0;
	st.param.f64 	[param0], %fd52;
	.param .b64 retval0;
	call.uni (retval0), 
	__internal_accurate_pow, 
	(
	param0
	);
	ld.param.f64 	%fd179, [retval0];
	} // callseq 8
	setp.lt.s32 	%p106, %r42, 0;
	neg.f64 	%fd181, %fd179;
	selp.f64 	%fd182, %fd181, %fd179, %p94;
	selp.f64 	%fd183, %fd182, %fd179, %p106;
	setp.eq.f32 	%p107, %f25, 0f00000000;
	selp.b32 	%r157, %r42, 0, %p94;
	or.b32  	%r158, %r157, 2146435072;
	selp.b32 	%r159, %r158, %r157, %p93;
	mov.b32 	%r160, 0;
	mov.b64 	%fd184, {%r160, %r159};
	selp.f64 	%fd253, %fd184, %fd183, %p107;
	add.f64 	%fd185, %fd51, 0d4000000000000000;
	{
	.reg .b32 %temp; 
	mov.b64 	{%temp, %r161}, %fd185;
	}
	and.b32  	%r162, %r161, 2146435072;
	setp.ne.s32 	%p108, %r162, 2146435072;
	@%p108 bra 	$L__BB0_66;
	setp.nan.f32 	%p109, %f25, %f25;
	@%p109 bra 	$L__BB0_65;
	setp.neu.f64 	%p110, %fd52, 0d7FF0000000000000;
	@%p110 bra 	$L__BB0_66;
	selp.b32 	%r163, %r5, %r4, %p1;
	selp.b32 	%r164, %r163, %r4, %p106;
	mov.b32 	%r165, 0;
	mov.b64 	%fd253, {%r165, %r164};
	bra.uni 	$L__BB0_66;
$L__BB0_65:
	mov.f64 	%fd186, 0d4000000000000000;
	add.rn.f64 	%fd253, %fd51, %fd186;
$L__BB0_66:
	setp.eq.f32 	%p115, %f25, 0f3F800000;
	selp.f64 	%fd187, 0d3FF0000000000000, %fd253, %p115;
	cvt.f64.f32 	%fd188, %f24;
	add.f64 	%fd189, %fd187, %fd188;
	cvt.rn.f32.f64 	%f26, %fd189;
	add.s64 	%rd18, %rd17, %rd16;
	ld.global.f32 	%f66, [%rd18];
	ld.global.f32 	%f67, [%rd15+8];
	sub.f32 	%f27, %f66, %f67;
	cvt.f64.f32 	%fd57, %f27;
	{
	.reg .b32 %temp; 
	mov.b64 	{%temp, %r43}, %fd57;
	}
	abs.f64 	%fd58, %fd57;
	{ // callseq 9, 0
	.param .b64 param0;
	st.param.f64 	[param0], %fd58;
	.param .b64 retval0;
	call.uni (retval0), 
	__internal_accurate_pow, 
	(
	param0
	);
	ld.param.f64 	%fd190, [retval0];
	} // callseq 9
	setp.lt.s32 	%p116, %r43, 0;
	neg.f64 	%fd192, %fd190;
	selp.f64 	%fd193, %fd192, %fd190, %p94;
	selp.f64 	%fd194, %fd193, %fd190, %p116;
	setp.eq.f32 	%p117, %f27, 0f00000000;
	selp.b32 	%r166, %r43, 0, %p94;
	or.b32  	%r167, %r166, 2146435072;
	selp.b32 	%r168, %r167, %r166, %p93;
	mov.b32 	%r169, 0;
	mov.b64 	%fd195, {%r169, %r168};
	selp.f64 	%fd254, %fd195, %fd194, %p117;
	add.f64 	%fd196, %fd57, 0d4000000000000000;
	{
	.reg .b32 %temp; 
	mov.b64 	{%temp, %r170}, %fd196;
	}
	and.b32  	%r171, %r170, 2146435072;
	setp.ne.s32 	%p118, %r171, 2146435072;
	@%p118 bra 	$L__BB0_71;
	setp.nan.f32 	%p119, %f27, %f27;
	@%p119 bra 	$L__BB0_70;
	setp.neu.f64 	%p120, %fd58, 0d7FF0000000000000;
	@%p120 bra 	$L__BB0_71;
	selp.b32 	%r172, %r5, %r4, %p1;
	selp.b32 	%r173, %r172, %r4, %p116;
	mov.b32 	%r174, 0;
	mov.b64 	%fd254, {%r174, %r173};
	bra.uni 	$L__BB0_71;
$L__BB0_70:
	mov.f64 	%fd197, 0d4000000000000000;
	add.rn.f64 	%fd254, %fd57, %fd197;
$L__BB0_71:
	setp.eq.f32 	%p125, %f27, 0f3F800000;
	selp.f64 	%fd198, 0d3FF0000000000000, %fd254, %p125;
	cvt.f64.f32 	%fd199, %f26;
	add.f64 	%fd200, %fd198, %fd199;
	cvt.rn.f32.f64 	%f28, %fd200;
	add.s64 	%rd36, %rd18, %rd16;
	ld.global.f32 	%f68, [%rd36];
	ld.global.f32 	%f69, [%rd15+12];
	sub.f32 	%f29, %f68, %f69;
	cvt.f64.f32 	%fd63, %f29;
	{
	.reg .b32 %temp; 
	mov.b64 	{%temp, %r44}, %fd63;
	}
	abs.f64 	%fd64, %fd63;
	{ // callseq 10, 0
	.param .b64 param0;
	st.param.f64 	[param0], %fd64;
	.param .b64 retval0;
	call.uni (retval0), 
	__internal_accurate_pow, 
	(
	param0
	);
	ld.param.f64 	%fd201, [retval0];
	} // callseq 10
	setp.lt.s32 	%p126, %r44, 0;
	neg.f64 	%fd203, %fd201;
	selp.f64 	%fd204, %fd203, %fd201, %p94;
	selp.f64 	%fd205, %fd204, %fd201, %p126;
	setp.eq.f32 	%p127, %f29, 0f00000000;
	selp.b32 	%r175, %r44, 0, %p94;
	or.b32  	%r176, %r175, 2146435072;
	selp.b32 	%r177, %r176, %r175, %p93;
	mov.b32 	%r178, 0;
	mov.b64 	%fd206, {%r178, %r177};
	selp.f64 	%fd255, %fd206, %fd205, %p127;
	add.f64 	%fd207, %fd63, 0d4000000000000000;
	{
	.reg .b32 %temp; 
	mov.b64 	{%temp, %r179}, %fd207;
	}
	and.b32  	%r180, %r179, 2146435072;
	setp.ne.s32 	%p128, %r180, 2146435072;
	@%p128 bra 	$L__BB0_76;
	setp.nan.f32 	%p129, %f29, %f29;
	@%p129 bra 	$L__BB0_75;
	setp.neu.f64 	%p130, %fd64, 0d7FF0000000000000;
	@%p130 bra 	$L__BB0_76;
	setp.lt.s32 	%p131, %r44, 0;
	selp.b32 	%r181, %r5, %r4, %p1;
	selp.b32 	%r182, %r181, %r4, %p131;
	mov.b32 	%r183, 0;
	mov.b64 	%fd255, {%r183, %r182};
	bra.uni 	$L__BB0_76;
$L__BB0_75:
	mov.f64 	%fd208, 0d4000000000000000;
	add.rn.f64 	%fd255, %fd63, %fd208;
$L__BB0_76:
	setp.eq.f32 	%p132, %f29, 0f3F800000;
	selp.f64 	%fd209, 0d3FF0000000000000, %fd255, %p132;
	cvt.f64.f32 	%fd210, %f28;
	add.f64 	%fd211, %fd209, %fd210;
	cvt.rn.f32.f64 	%f85, %fd211;
	add.s32 	%r226, %r226, 4;
	setp.ne.s32 	%p133, %r226, %r227;
	@%p133 bra 	$L__BB0_56;
	cvt.f64.f32 	%fd256, %f85;
$L__BB0_78:
	setp.eq.s32 	%p134, %r32, 0;
	@%p134 bra 	$L__BB0_97;
	setp.lt.s32 	%p135, %r2, 0;
	setp.eq.s32 	%p136, %r3, 1062207488;
	mad.lo.s32 	%r184, %r8, %r227, %r1;
	mul.wide.s32 	%rd37, %r184, 4;
	add.s64 	%rd19, %rd2, %rd37;
	ld.global.f32 	%f70, [%rd19];
	add.s32 	%r185, %r31, %r227;
	mul.wide.s32 	%rd38, %r185, 4;
	add.s64 	%rd20, %rd1, %rd38;
	ld.global.f32 	%f71, [%rd20];
	sub.f32 	%f32, %f70, %f71;
	cvt.f64.f32 	%fd71, %f32;
	{
	.reg .b32 %temp; 
	mov.b64 	{%temp, %r47}, %fd71;
	}
	abs.f64 	%fd72, %fd71;
	{ // callseq 11, 0
	.param .b64 param0;
	st.param.f64 	[param0], %fd72;
	.param .b64 retval0;
	call.uni (retval0), 
	__internal_accurate_pow, 
	(
	param0
	);
	ld.param.f64 	%fd212, [retval0];
	} // callseq 11
	setp.lt.s32 	%p138, %r47, 0;
	neg.f64 	%fd214, %fd212;
	selp.f64 	%fd215, %fd214, %fd212, %p136;
	selp.f64 	%fd216, %fd215, %fd212, %p138;
	setp.eq.f32 	%p139, %f32, 0f00000000;
	selp.b32 	%r186, %r47, 0, %p136;
	or.b32  	%r187, %r186, 2146435072;
	selp.b32 	%r188, %r187, %r186, %p135;
	mov.b32 	%r189, 0;
	mov.b64 	%fd217, {%r189, %r188};
	selp.f64 	%fd257, %fd217, %fd216, %p139;
	add.f64 	%fd218, %fd71, 0d4000000000000000;
	{
	.reg .b32 %temp; 
	mov.b64 	{%temp, %r190}, %fd218;
	}
	and.b32  	%r191, %r190, 2146435072;
	setp.ne.s32 	%p140, %r191, 2146435072;
	@%p140 bra 	$L__BB0_84;
	setp.nan.f32 	%p141, %f32, %f32;
	@%p141 bra 	$L__BB0_83;
	setp.neu.f64 	%p142, %fd72, 0d7FF0000000000000;
	@%p142 bra 	$L__BB0_84;
	setp.lt.s32 	%p143, %r47, 0;
	selp.b32 	%r192, %r5, %r4, %p1;
	selp.b32 	%r193, %r192, %r4, %p143;
	mov.b32 	%r194, 0;
	mov.b64 	%fd257, {%r194, %r193};
	bra.uni 	$L__BB0_84;
$L__BB0_83:
	mov.f64 	%fd219, 0d4000000000000000;
	add.rn.f64 	%fd257, %fd71, %fd219;
$L__BB0_84:
	setp.eq.f32 	%p144, %f32, 0f3F800000;
	selp.f64 	%fd220, 0d3FF0000000000000, %fd257, %p144;
	add.f64 	%fd221, %fd220, %fd256;
	cvt.rn.f32.f64 	%f85, %fd221;
	setp.eq.s32 	%p145, %r32, 1;
	@%p145 bra 	$L__BB0_97;
	setp.lt.s32 	%p146, %r2, 0;
	setp.eq.s32 	%p147, %r3, 1062207488;
	mul.wide.u32 	%rd21, %r8, 4;
	add.s64 	%rd22, %rd19, %rd21;
	ld.global.f32 	%f72, [%rd22];
	ld.global.f32 	%f73, [%rd20+4];
	sub.f32 	%f34, %f72, %f73;
	cvt.f64.f32 	%fd77, %f34;
	{
	.reg .b32 %temp; 
	mov.b64 	{%temp, %r48}, %fd77;
	}
	abs.f64 	%fd78, %fd77;
	{ // callseq 12, 0
	.param .b64 param0;
	st.param.f64 	[param0], %fd78;
	.param .b64 retval0;
	call.uni (retval0), 
	__internal_accurate_pow, 
	(
	param0
	);
	ld.param.f64 	%fd222, [retval0];
	} // callseq 12
	setp.lt.s32 	%p149, %r48, 0;
	neg.f64 	%fd224, %fd222;
	selp.f64 	%fd225, %fd224, %fd222, %p147;
	selp.f64 	%fd226, %fd225, %fd222, %p149;
	setp.eq.f32 	%p150, %f34, 0f00000000;
	selp.b32 	%r195, %r48, 0, %p147;
	or.b32  	%r196, %r195, 2146435072;
	selp.b32 	%r197, %r196, %r195, %p146;
	mov.b32 	%r198, 0;
	mov.b64 	%fd227, {%r198, %r197};
	selp.f64 	%fd258, %fd227, %fd226, %p150;
	add.f64 	%fd228, %fd77, 0d4000000000000000;
	{
	.reg .b32 %temp; 
	mov.b64 	{%temp, %r199}, %fd228;
	}
	and.b32  	%r200, %r199, 2146435072;
	setp.ne.s32 	%p151, %r200, 2146435072;
	@%p151 bra 	$L__BB0_90;
	setp.nan.f32 	%p152, %f34, %f34;
	@%p152 bra 	$L__BB0_89;
	setp.neu.f64 	%p153, %fd78, 0d7FF0000000000000;
	@%p153 bra 	$L__BB0_90;
	setp.lt.s32 	%p154, %r48, 0;
	selp.b32 	%r201, %r5, %r4, %p1;
	selp.b32 	%r202, %r201, %r4, %p154;
	mov.b32 	%r203, 0;
	mov.b64 	%fd258, {%r203, %r202};
	bra.uni 	$L__BB0_90;
$L__BB0_89:
	mov.f64 	%fd229, 0d4000000000000000;
	add.rn.f64 	%fd258, %fd77, %fd229;
$L__BB0_90:
	setp.eq.f32 	%p155, %f34, 0f3F800000;
	selp.f64 	%fd230, 0d3FF0000000000000, %fd258, %p155;
	cvt.f64.f32 	%fd231, %f85;
	add.f64 	%fd232, %fd230, %fd231;
	cvt.rn.f32.f64 	%f85, %fd232;
	setp.eq.s32 	%p156, %r32, 2;
	@%p156 bra 	$L__BB0_97;
	setp.lt.s32 	%p157, %r2, 0;
	setp.eq.s32 	%p158, %r3, 1062207488;
	add.s64 	%rd39, %rd22, %rd21;
	ld.global.f32 	%f74, [%rd39];
	ld.global.f32 	%f75, [%rd20+8];
	sub.f32 	%f36, %f74, %f75;
	cvt.f64.f32 	%fd83, %f36;
	{
	.reg .b32 %temp; 
	mov.b64 	{%temp, %r49}, %fd83;
	}
	abs.f64 	%fd84, %fd83;
	{ // callseq 13, 0
	.param .b64 param0;
	st.param.f64 	[param0], %fd84;
	.param .b64 retval0;
	call.uni (retval0), 
	__internal_accurate_pow, 
	(
	param0
	);
	ld.param.f64 	%fd233, [retval0];
	} // callseq 13
	setp.lt.s32 	%p160, %r49, 0;
	neg.f64 	%fd235, %fd233;
	selp.f64 	%fd236, %fd235, %fd233, %p158;
	selp.f64 	%fd237, %fd236, %fd233, %p160;
	setp.eq.f32 	%p161, %f36, 0f00000000;
	selp.b32 	%r204, %r49, 0, %p158;
	or.b32  	%r205, %r204, 2146435072;
	selp.b32 	%r206, %r205, %r204, %p157;
	mov.b32 	%r207, 0;
	mov.b64 	%fd238, {%r207, %r206};
	selp.f64 	%fd259, %fd238, %fd237, %p161;
	add.f64 	%fd239, %fd83, 0d4000000000000000;
	{
	.reg .b32 %temp; 
	mov.b64 	{%temp, %r208}, %fd239;
	}
	and.b32  	%r209, %r208, 2146435072;
	setp.ne.s32 	%p162, %r209, 2146435072;
	@%p162 bra 	$L__BB0_96;
	setp.nan.f32 	%p163, %f36, %f36;
	@%p163 bra 	$L__BB0_95;
	setp.neu.f64 	%p164, %fd84, 0d7FF0000000000000;
	@%p164 bra 	$L__BB0_96;
	setp.lt.s32 	%p165, %r49, 0;
	selp.b32 	%r210, %r5, %r4, %p1;
	selp.b32 	%r211, %r210, %r4, %p165;
	mov.b32 	%r212, 0;
	mov.b64 	%fd259, {%r212, %r211};
	bra.uni 	$L__BB0_96;
$L__BB0_95:
	mov.f64 	%fd240, 0d4000000000000000;
	add.rn.f64 	%fd259, %fd83, %fd240;
$L__BB0_96:
	setp.eq.f32 	%p166, %f36, 0f3F800000;
	selp.f64 	%fd241, 0d3FF0000000000000, %fd259, %p166;
	cvt.f64.f32 	%fd242, %f85;
	add.f64 	%fd243, %fd241, %fd242;
	cvt.rn.f32.f64 	%f85, %fd243;
$L__BB0_97:
	ld.param.u64 	%rd45, [_Z12calculateBICPfS_S_PiS0__param_4];
	ld.param.u64 	%rd44, [_Z12calculateBICPfS_S_PiS0__param_2];
	bar.sync 	0;
	cvta.to.global.u64 	%rd40, %rd44;
	mul.wide.u32 	%rd41, %r215, 4;
	add.s64 	%rd42, %rd40, %rd41;
	ld.global.f32 	%f76, [%rd42+-4];
	add.f32 	%f77, %f85, %f76;
	st.global.f32 	[%rd42+-4], %f77;
	add.s32 	%r214, %r215, 1;
	cvta.to.global.u64 	%rd43, %rd45;
	ld.global.u32 	%r213, [%rd43];
	setp.lt.s32 	%p167, %r215, %r213;
	@%p167 bra 	$L__BB0_3;
$L__BB0_98:
	ret;

}
.func  (.param .b64 func_retval0) __internal_accurate_pow(
	.param .b64 __internal_accurate_pow_param_0
)
{
	.reg .pred 	%p<8>;
	.reg .b32 	%r<49>;
	.reg .b32 	%f<3>;
	.reg .b64 	%fd<109>;

	ld.param.f64 	%fd10, [__internal_accurate_pow_param_0];
	{
	.reg .b32 %temp; 
	mov.b64 	{%temp, %r46}, %fd10;
	}
	{
	.reg .b32 %temp; 
	mov.b64 	{%r45, %temp}, %fd10;
	}
	shr.u32 	%r47, %r46, 20;
	setp.gt.u32 	%p1, %r46, 1048575;
	@%p1 bra 	$L__BB1_2;
	mul.f64 	%fd11, %fd10, 0d4350000000000000;
	{
	.reg .b32 %temp; 
	mov.b64 	{%temp, %r46}, %fd11;
	}
	{
	.reg .b32 %temp; 
	mov.b64 	{%r45, %temp}, %fd11;
	}
	shr.u32 	%r16, %r46, 20;
	add.s32 	%r47, %r16, -54;
$L__BB1_2:
	add.s32 	%r48, %r47, -1023;
	and.b32  	%r17, %r46, -2146435073;
	or.b32  	%r18, %r17, 1072693248;
	mov.b64 	%fd107, {%r45, %r18};
	setp.lt.u32 	%p2, %r18, 1073127583;
	@%p2 bra 	$L__BB1_4;
	{
	.reg .b32 %temp; 
	mov.b64 	{%r19, %temp}, %fd107;
	}
	{
	.reg .b32 %temp; 
	mov.b64 	{%temp, %r20}, %fd107;
	}
	add.s32 	%r21, %r20, -1048576;
	mov.b64 	%fd107, {%r19, %r21};
	add.s32 	%r48, %r47, -1022;
$L__BB1_4:
	add.f64 	%fd12, %fd107, 0dBFF0000000000000;
	add.f64 	%fd13, %fd107, 0d3FF0000000000000;
	rcp.approx.ftz.f64 	%fd14, %fd13;
	neg.f64 	%fd15, %fd13;
	fma.rn.f64 	%fd16, %fd15, %fd14, 0d3FF0000000000000;
	fma.rn.f64 	%fd17, %fd16, %fd16, %fd16;
	fma.rn.f64 	%fd18, %fd17, %fd14, %fd14;
	mul.f64 	%fd19, %fd12, %fd18;
	fma.rn.f64 	%fd20, %fd12, %fd18, %fd19;
	mul.f64 	%fd21, %fd20, %fd20;
	fma.rn.f64 	%fd22, %fd21, 0d3EB0F5FF7D2CAFE2, 0d3ED0F5D241AD3B5A;
	fma.rn.f64 	%fd23, %fd22, %fd21, 0d3EF3B20A75488A3F;
	fma.rn.f64 	%fd24, %fd23, %fd21, 0d3F1745CDE4FAECD5;
	fma.rn.f64 	%fd25, %fd24, %fd21, 0d3F3C71C7258A578B;
	fma.rn.f64 	%fd26, %fd25, %fd21, 0d3F6249249242B910;
	fma.rn.f64 	%fd27, %fd26, %fd21, 0d3F89999999999DFB;
	sub.f64 	%fd28, %fd12, %fd20;
	add.f64 	%fd29, %fd28, %fd28;
	neg.f64 	%fd30, %fd20;
	fma.rn.f64 	%fd31, %fd30, %fd12, %fd29;
	mul.f64 	%fd32, %fd18, %fd31;
	fma.rn.f64 	%fd33, %fd21, %fd27, 0d3FB5555555555555;
	mov.f64 	%fd34, 0d3FB5555555555555;
	sub.f64 	%fd35, %fd34, %fd33;
	fma.rn.f64 	%fd36, %fd21, %fd27, %fd35;
	add.f64 	%fd37, %fd36, 0dBC46A4CB00B9E7B0;
	add.f64 	%fd38, %fd33, %fd37;
	sub.f64 	%fd39, %fd33, %fd38;
	add.f64 	%fd40, %fd37, %fd39;
	mul.rn.f64 	%fd41, %fd20, %fd20;
	neg.f64 	%fd42, %fd41;
	fma.rn.f64 	%fd43, %fd20, %fd20, %fd42;
	{
	.reg .b32 %temp; 
	mov.b64 	{%r22, %temp}, %fd32;
	}
	{
	.reg .b32 %temp; 
	mov.b64 	{%temp, %r23}, %fd32;
	}
	add.s32 	%r24, %r23, 1048576;
	mov.b64 	%fd44, {%r22, %r24};
	fma.rn.f64 	%fd45, %fd20, %fd44, %fd43;
	mul.rn.f64 	%fd46, %fd41, %fd20;
	neg.f64 	%fd47, %fd46;
	fma.rn.f64 	%fd48, %fd41, %fd20, %fd47;
	fma.rn.f64 	%fd49, %fd41, %fd32, %fd48;
	fma.rn.f64 	%fd50, %fd45, %fd20, %fd49;
	mul.rn.f64 	%fd51, %fd38, %fd46;
	neg.f64 	%fd52, %fd51;
	fma.rn.f64 	%fd53, %fd38, %fd46, %fd52;
	fma.rn.f64 	%fd54, %fd38, %fd50, %fd53;
	fma.rn.f64 	%fd55, %fd40, %fd46, %fd54;
	add.f64 	%fd56, %fd51, %fd55;
	sub.f64 	%fd57, %fd51, %fd56;
	add.f64 	%fd58, %fd55, %fd57;
	add.f64 	%fd59, %fd20, %fd56;
	sub.f64 	%fd60, %fd20, %fd59;
	add.f64 	%fd61, %fd56, %fd60;
	add.f64 	%fd62, %fd58, %fd61;
	add.f64 	%fd63, %fd32, %fd62;
	add.f64 	%fd64, %fd59, %fd63;
	sub.f64 	%fd65, %fd59, %fd64;
	add.f64 	%fd66, %fd63, %fd65;
	xor.b32  	%r25, %r48, -2147483648;
	mov.b32 	%r26, 1127219200;
	mov.b64 	%fd67, {%r25, %r26};
	mov.b32 	%r27, -2147483648;
	mov.b64 	%fd68, {%r27, %r26};
	sub.f64 	%fd69, %fd67, %fd68;
	fma.rn.f64 	%fd70, %fd69, 0d3FE62E42FEFA39EF, %fd64;
	fma.rn.f64 	%fd71, %fd69, 0dBFE62E42FEFA39EF, %fd70;
	sub.f64 	%fd72, %fd71, %fd64;
	sub.f64 	%fd73, %fd66, %fd72;
	fma.rn.f64 	%fd74, %fd69, 0d3C7ABC9E3B39803F, %fd73;
	add.f64 	%fd75, %fd70, %fd74;
	sub.f64 	%fd76, %fd70, %fd75;
	add.f64 	%fd77, %fd74, %fd76;
	mov.f64 	%fd78, 0d4000000000000000;
	{
	.reg .b32 %temp; 
	mov.b64 	{%temp, %r28}, %fd78;
	}
	{
	.reg .b32 %temp; 
	mov.b64 	{%r29, %temp}, %fd78;
	}
	shl.b32 	%r30, %r28, 1;
	setp.gt.u32 	%p3, %r30, -33554433;
	and.b32  	%r31, %r28, -15728641;
	selp.b32 	%r32, %r31, %r28, %p3;
	mov.b64 	%fd79, {%r29, %r32};
	mul.rn.f64 	%fd80, %fd75, %fd79;
	neg.f64 	%fd81, %fd80;
	fma.rn.f64 	%fd82, %fd75, %fd79, %fd81;
	fma.rn.f64 	%fd83, %fd77, %fd79, %fd82;
	add.f64 	%fd4, %fd80, %fd83;
	sub.f64 	%fd84, %fd80, %fd4;
	add.f64 	%fd5, %fd83, %fd84;
	fma.rn.f64 	%fd85, %fd4, 0d3FF71547652B82FE, 0d4338000000000000;
	{
	.reg .b32 %temp; 
	mov.b64 	{%r13, %temp}, %fd85;
	}
	mov.f64 	%fd86, 0dC338000000000000;
	add.rn.f64 	%fd87, %fd85, %fd86;
	fma.rn.f64 	%fd88, %fd87, 0dBFE62E42FEFA39EF, %fd4;
	fma.rn.f64 	%fd89, %fd87, 0dBC7ABC9E3B39803F, %fd88;
	fma.rn.f64 	%fd90, %fd89, 0d3E5ADE1569CE2BDF, 0d3E928AF3FCA213EA;
	fma.rn.f64 	%fd91, %fd90, %fd89, 0d3EC71DEE62401315;
	fma.rn.f64 	%fd92, %fd91, %fd89, 0d3EFA01997C89EB71;
	fma.rn.f64 	%fd93, %fd92, %fd89, 0d3F2A01A014761F65;
	fma.rn.f64 	%fd94, %fd93, %fd89, 0d3F56C16C1852B7AF;
	fma.rn.f64 	%fd95, %fd94, %fd89, 0d3F81111111122322;
	fma.rn.f64 	%fd96, %fd95, %fd89, 0d3FA55555555502A1;
	fma.rn.f64 	%fd97, %fd96, %fd89, 0d3FC5555555555511;
	fma.rn.f64 	%fd98, %fd97, %fd89, 0d3FE000000000000B;
	fma.rn.f64 	%fd99, %fd98, %fd89, 0d3FF0000000000000;
	fma.rn.f64 	%fd100, %fd99, %fd89, 0d3FF0000000000000;
	{
	.reg .b32 %temp; 
	mov.b64 	{%r14, %temp}, %fd100;
	}
	{
	.reg .b32 %temp; 
	mov.b64 	{%temp, %r15}, %fd100;
	}
	shl.b32 	%r33, %r13, 20;
	add.s32 	%r34, %r33, %r15;
	mov.b64 	%fd108, {%r14, %r34};
	{
	.reg .b32 %temp; 
	mov.b64 	{%temp, %r35}, %fd4;
	}
	mov.b32 	%f2, %r35;
	abs.f32 	%f1, %f2;
	setp.lt.f32 	%p4, %f1, 0f4086232B;
	@%p4 bra 	$L__BB1_7;
	setp.lt.f64 	%p5, %fd4, 0d0000000000000000;
	add.f64 	%fd101, %fd4, 0d7FF0000000000000;
	selp.f64 	%fd108, 0d0000000000000000, %fd101, %p5;
	setp.geu.f32 	%p6, %f1, 0f40874800;
	@%p6 bra 	$L__BB1_7;
	shr.u32 	%r36, %r13, 31;
	add.s32 	%r37, %r13, %r36;
	shr.s32 	%r38, %r37, 1;
	shl.b32 	%r39, %r38, 20;
	add.s32 	%r40, %r15, %r39;
	mov.b64 	%fd102, {%r14, %r40};
	sub.s32 	%r41, %r13, %r38;
	shl.b32 	%r42, %r41, 20;
	add.s32 	%r43, %r42, 1072693248;
	mov.b32 	%r44, 0;
	mov.b64 	%fd103, {%r44, %r43};
	mul.f64 	%fd108, %fd103, %fd102;
$L__BB1_7:
	abs.f64 	%fd104, %fd108;
	setp.eq.f64 	%p7, %fd104, 0d7FF0000000000000;
	fma.rn.f64 	%fd105, %fd108, %fd5, %fd108;
	selp.f64 	%fd106, %fd108, %fd105, %p7;
	st.param.f64 	[func_retval0], %fd106;
	ret;

}


// ===== COMPILED SASS (sm_100) =====

	.target	sm_100

	.elftype	@"ET_EXEC"


//--------------------- .note.nv.tkinfo           --------------------------
	.section	.note.nv.tkinfo,"",@"SHT_NOTE"
	.sectionflags	@"SHF_NOTE_NV_TKINFO"
	.tkinfo
        /*0018*/ 	.word	0x00000002
        /*0030*/ 	.string	""
        /*0030*/ 	.string	"ptxas"
        /*0030*/ 	.string	"Cuda compilation tools, release 13.0, V13.0.88"
        /*0030*/ 	.string	"Build cuda_13.0.r13.0/compiler.36424714_0"
        /*0030*/ 	.string	"-arch sm_100 -m 64 "



//--------------------- .note.nv.cuinfo           --------------------------
	.section	.note.nv.cuinfo,"",@"SHT_NOTE"
	.sectionflags	@"SHF_NOTE_NV_CUINFO"
        /*0018*/ 	.short	0x0002
        /*001a*/ 	.short	0x0064
        /*001c*/ 	.short	0x0082
	.zero		2


//--------------------- .nv.info                  --------------------------
	.section	.nv.info,"",@"SHT_CUDA_INFO"
	.align	4


	//----- nvinfo : EIATTR_REGCOUNT
	.align		4
        /*0000*/ 	.byte	0x04, 0x2f
        /*0002*/ 	.short	(.L_1 - .L_0)
	.align		4
.L_0:
        /*0004*/ 	.word	index@(_Z12calculateBICPfS_S_PiS0_)
        /*0008*/ 	.word	0x00000028


	//----- nvinfo : EIATTR_FRAME_SIZE
	.align		4
.L_1:
        /*000c*/ 	.byte	0x04, 0x11
        /*000e*/ 	.short	(.L_3 - .L_2)
	.align		4
.L_2:
        /*0010*/ 	.word	index@($_Z12calculateBICPfS_S_PiS0_$__internal_accurate_pow)
        /*0014*/ 	.word	0x00000000


	//----- nvinfo : EIATTR_FRAME_SIZE
	.align		4
.L_3:
        /*0018*/ 	.byte	0x04, 0x11
        /*001a*/ 	.short	(.L_5 - .L_4)
	.align		4
.L_4:
        /*001c*/ 	.word	index@($__internal_0_$__cuda_sm20_sqrt_rn_f32_slowpath)
        /*0020*/ 	.word	0x00000000


	//----- nvinfo : EIATTR_FRAME_SIZE
	.align		4
.L_5:
        /*0024*/ 	.byte	0x04, 0x11
        /*0026*/ 	.short	(.L_7 - .L_6)
	.align		4
.L_6:
        /*0028*/ 	.word	index@(_Z12calculateBICPfS_S_PiS0_)
        /*002c*/ 	.word	0x00000000


	//----- nvinfo : EIATTR_MIN_STACK_SIZE
	.align		4
.L_7:
        /*0030*/ 	.byte	0x04, 0x12
        /*0032*/ 	.short	(.L_9 - .L_8)
	.align		4
.L_8:
        /*0034*/ 	.word	index@(_Z12calculateBICPfS_S_PiS0_)
        /*0038*/ 	.word	0x00000000
.L_9:


//--------------------- .nv.compat                --------------------------
	.section	.nv.compat,"",@"SHT_CUDA_COMPAT_INFO"
	.align	4
        /*0000*/ 	.byte	0x02, 0x09, 0x00, 0x00, 0x02, 0x02, 0x01, 0x00, 0x02, 0x05, 0x05, 0x00, 0x03, 0x07, 0x01, 0x01
        /*0010*/ 	.byte	0x02, 0x03, 0x00, 0x00, 0x02, 0x06, 0x01, 0x00, 0x04, 0x0b, 0x08, 0x00, 0x01, 0x00, 0x00, 0x00
        /*0020*/ 	.byte	0x00, 0x00, 0x00, 0x00


//--------------------- .nv.info._Z12calculateBICPfS_S_PiS0_ --------------------------
	.section	.nv.info._Z12calculateBICPfS_S_PiS0_,"",@"SHT_CUDA_INFO"
	.sectionflags	@""
	.align	4


	//----- nvinfo : EIATTR_CUDA_API_VERSION
	.align		4
        /*0000*/ 	.byte	0x04, 0x37
        /*0002*/ 	.short	(.L_11 - .L_10)
.L_10:
        /*0004*/ 	.word	0x00000082


	//----- nvinfo : EIATTR_KPARAM_INFO
	.align		4
.L_11:
        /*0008*/ 	.byte	0x04, 0x17
        /*000a*/ 	.short	(.L_13 - .L_12)
.L_12:
        /*000c*/ 	.word	0x00000000
        /*0010*/ 	.short	0x0004
        /*0012*/ 	.short	0x0020
        /*0014*/ 	.byte	0x00, 0xf5, 0x21, 0x00


	//----- nvinfo : EIATTR_KPARAM_INFO
	.align		4
.L_13:
        /*0018*/ 	.byte	0x04, 0x17
        /*001a*/ 	.short	(.L_15 - .L_14)
.L_14:
        /*001c*/ 	.word	0x00000000
        /*0020*/ 	.short	0x0003
        /*0022*/ 	.short	0x0018
        /*0024*/ 	.byte	0x00, 0xf5, 0x21, 0x00


	//----- nvinfo : EIATTR_KPARAM_INFO
	.align		4
.L_15:
        /*0028*/ 	.byte	0x04, 0x17
        /*002a*/ 	.short	(.L_17 - .L_16)
.L_16:
        /*002c*/ 	.word	0x00000000
        /*0030*/ 	.short	0x0002
        /*0032*/ 	.short	0x0010
        /*0034*/ 	.byte	0x00, 0xf5, 0x21, 0x00


	//----- nvinfo : EIATTR_KPARAM_INFO
	.align		4
.L_17:
        /*0038*/ 	.byte	0x04, 0x17
        /*003a*/ 	.short	(.L_19 - .L_18)
.L_18:
        /*003c*/ 	.word	0x00000000
        /*0040*/ 	.short	0x0001
        /*0042*/ 	.short	0x0008
        /*0044*/ 	.byte	0x00, 0xf5, 0x21, 0x00


	//----- nvinfo : EIATTR_KPARAM_INFO
	.align		4
.L_19:
        /*0048*/ 	.byte	0x04, 0x17
        /*004a*/ 	.short	(.L_21 - .L_20)
.L_20:
        /*004c*/ 	.word	0x00000000
        /*0050*/ 	.short	0x0000
        /*0052*/ 	.short	0x0000
        /*0054*/ 	.byte	0x00, 0xf5, 0x21, 0x00


	//----- nvinfo : EIATTR_SPARSE_MMA_MASK
	.align		4
.L_21:
        /*0058*/ 	.byte	0x03, 0x50
        /*005a*/ 	.short	0x0000


	//----- nvinfo : EIATTR_MAXREG_COUNT
	.align		4
        /*005c*/ 	.byte	0x03, 0x1b
        /*005e*/ 	.short	0x00ff


	//----- nvinfo : EIATTR_NUM_BARRIERS
	.align		4
        /*0060*/ 	.byte	0x02, 0x4c
        /*0062*/ 	.byte	0x01
	.zero		1


	//----- nvinfo : EIATTR_MERCURY_ISA_VERSION
	.align		4
        /*0064*/ 	.byte	0x03, 0x5f
        /*0066*/ 	.short	0x0101


	//----- nvinfo : EIATTR_VRC_CTA_INIT_COUNT
	.align		4
        /*0068*/ 	.byte	0x02, 0x4a
	.zero		1
	.zero		1


	//----- nvinfo : EIATTR_EXIT_INSTR_OFFSETS
	.align		4
        /*006c*/ 	.byte	0x04, 0x1c
        /*006e*/ 	.short	(.L_23 - .L_22)


	//   ....[0]....
.L_22:
        /*0070*/ 	.word	0x000000e0


	//   ....[1]....
        /*0074*/ 	.word	0x00000120


	//   ....[2]....
        /*0078*/ 	.word	0x000027c0


	//----- nvinfo : EIATTR_CRS_STACK_SIZE
	.align		4
.L_23:
        /*007c*/ 	.byte	0x04, 0x1e
        /*007e*/ 	.short	(.L_25 - .L_24)
.L_24:
        /*0080*/ 	.word	0x00000000


	//----- nvinfo : EIATTR_CBANK_PARAM_SIZE
	.align		4
.L_25:
        /*0084*/ 	.byte	0x03, 0x19
        /*0086*/ 	.short	0x0028


	//----- nvinfo : EIATTR_PARAM_CBANK
	.align		4
        /*0088*/ 	.byte	0x04, 0x0a
        /*008a*/ 	.short	(.L_27 - .L_26)
	.align		4
.L_26:
        /*008c*/ 	.word	index@(.nv.constant0._Z12calculateBICPfS_S_PiS0_)
        /*0090*/ 	.short	0x0380
        /*0092*/ 	.short	0x0028


	//----- nvinfo : EIATTR_SW_WAR
	.align		4
.L_27:
        /*0094*/ 	.byte	0x04, 0x36
        /*0096*/ 	.short	(.L_29 - .L_28)
.L_28:
        /*0098*/ 	.word	0x00000008
.L_29:


//--------------------- .nv.callgraph             --------------------------
	.section	.nv.callgraph,"",@"SHT_CUDA_CALLGRAPH"
	.align	4
	.sectionentsize	8
	.align		4
        /*0000*/ 	.word	0x00000000
	.align		4
        /*0004*/ 	.word	0xffffffff
	.align		4
        /*0008*/ 	.word	0x00000000
	.align		4
        /*000c*/ 	.word	0xfffffffe
	.align		4
        /*0010*/ 	.word	0x00000000
	.align		4
        /*0014*/ 	.word	0xfffffffd
	.align		4
        /*0018*/ 	.word	0x00000000
	.align		4
        /*001c*/ 	.word	0xfffffffc


//--------------------- .text._Z12calculateBICPfS_S_PiS0_ --------------------------
	.section	.text._Z12calculateBICPfS_S_PiS0_,"ax",@progbits
	.align	128
        .global         _Z12calculateBICPfS_S_PiS0_
        .type           _Z12calculateBICPfS_S_PiS0_,@function
        .size           _Z12calculateBICPfS_S_PiS0_,(.L_x_74 - _Z12calculateBICPfS_S_PiS0_)
        .other          _Z12calculateBICPfS_S_PiS0_,@"STO_CUDA_ENTRY STV_DEFAULT"
_Z12calculateBICPfS_S_PiS0_:
.text._Z12calculateBICPfS_S_PiS0_:
[----:B------:R-:W-:Y:S08]  /*0000*/  LDC R1, c[0x0][0x37c] ;  /* 0x0000df00ff017b82 */ /* 0x000ff00000000800 */
[----:B------:R-:W0:Y:S01]  /*0010*/  LDC.64 R4, c[0x0][0x398] ;  /* 0x0000e600ff047b82 */ /* 0x000e220000000a00 */
[----:B------:R-:W0:Y:S02]  /*0020*/  LDCU.64 UR10, c[0x0][0x358] ;  /* 0x00006b00ff0a77ac */ /* 0x000e240008000a00 */
[----:B0-----:R-:W2:Y:S05]  /*0030*/  LDG.E R5, desc[UR10][R4.64+0x4] ;  /* 0x0000040a04057981 */ /* 0x001eaa000c1e1900 */
[----:B------:R-:W0:Y:S01]  /*0040*/  S2UR UR4, SR_CTAID.X ;  /* 0x00000000000479c3 */ /* 0x000e220000002500 */
[----:B------:R-:W0:Y:S01]  /*0050*/  S2R R3, SR_TID.X ;  /* 0x0000000000037919 */ /* 0x000e220000002100 */
[----:B------:R-:W1:Y:S06]  /*0060*/  S2R R7, SR_TID.Y ;  /* 0x0000000000077919 */ /* 0x000e6c0000002200 */
[----:B------:R-:W0:Y:S08]  /*0070*/  LDC R2, c[0x0][0x360] ;  /* 0x0000d800ff027b82 */ /* 0x000e300000000800 */
[----:B------:R-:W1:Y:S08]  /*0080*/  S2UR UR5, SR_CTAID.Y ;  /* 0x00000000000579c3 */ /* 0x000e700000002600 */
[----:B------:R-:W1:Y:S01]  /*0090*/  LDC R0, c[0x0][0x364] ;  /* 0x0000d900ff007b82 */ /* 0x000e620000000800 */
[----:B0-----:R-:W-:-:S02]  /*00a0*/  IMAD R2, R2, UR4, R3 ;  /* 0x0000000402027c24 */ /* 0x001fc4000f8e0203 */
[----:B-1----:R-:W-:-:S04]  /*00b0*/  IMAD R3, R0, UR5, R7 ;  /* 0x0000000500037c24 */ /* 0x002fc8000f8e0207 */
[----:B--2---:R-:W-:-:S05]  /*00c0*/  IMAD R2, R3, R5, R2 ;  /* 0x0000000503027224 */ /* 0x004fca00078e0202 */
[----:B------:R-:W-:-:S13]  /*00d0*/  ISETP.GE.AND P0, PT, R2, R5, PT ;  /* 0x000000050200720c */ /* 0x000fda0003f06270 */
[----:B------:R-:W-:Y:S05]  /*00e0*/  @P0 EXIT ;  /* 0x000000000000094d */ /* 0x000fea0003800000 */
[----:B------:R-:W0:Y:S02]  /*00f0*/  LDC.64 R4, c[0x0][0x3a0] ;  /* 0x0000e800ff047b82 */ /* 0x000e240000000a00 */
[----:B0-----:R-:W2:Y:S02]  /*0100*/  LDG.E R4, desc[UR10][R4.64] ;  /* 0x0000000a04047981 */ /* 0x001ea4000c1e1900 */
[----:B--2---:R-:W-:-:S13]  /*0110*/  ISETP.GE.AND P0, PT, R4, 0x1, PT ;  /* 0x000000010400780c */ /* 0x004fda0003f06270 */
[----:B------:R-:W-:Y:S05]  /*0120*/  @!P0 EXIT ;  /* 0x000000000000894d */ /* 0x000fea0003800000 */
[----:B------:R-:W-:Y:S01]  /*0130*/  UMOV UR5, 0x1 ;  /* 0x0000000100057882 */ /* 0x000fe20000000000 */
[----:B------:R-:W-:-:S05]  /*0140*/  UMOV UR4, URZ ;  /* 0x000000ff00047c82 */ /* 0x000fca0008000000 */
.L_x_69:
[----:B------:R-:W0:Y:S02]  /*0150*/  LDC.64 R8, c[0x0][0x398] ;  /* 0x0000e600ff087b82 */ /* 0x000e240000000a00 */
[----:B0-2---:R-:W2:Y:S01]  /*0160*/  LDG.E R0, desc[UR10][R8.64] ;  /* 0x0000000a08007981 */ /* 0x005ea2000c1e1900 */
[----:B------:R-:W-:Y:S01]  /*0170*/  UMOV UR6, UR4 ;  /* 0x0000000400067c82 */ /* 0x000fe20008000000 */
[----:B------:R-:W-:Y:S01]  /*0180*/  UMOV UR4, UR5 ;  /* 0x0000000500047c82 */ /* 0x000fe20008000000 */
[----:B--2---:R-:W-:-:S13]  /*0190*/  R2UR UR7, R0 ;  /* 0x00000000000772ca */ /* 0x004fda00000e0000 */
[----:B------:R-:W-:-:S09]  /*01a0*/  UISETP.GE.AND UP0, UPT, UR7, 0x1, UPT ;  /* 0x000000010700788c */ /* 0x000fd2000bf06270 */
[----:B---3--:R-:W-:Y:S05]  /*01b0*/  BRA.U !UP0, `(.L_x_0) ;  /* 0x0000001108c87547 */ /* 0x008fea000b800000 */
[----:B------:R0:W5:Y:S01]  /*01c0*/  LDG.E R3, desc[UR10][R8.64+0x4] ;  /* 0x0000040a08037981 */ /* 0x000162000c1e1900 */
[----:B------:R-:W-:Y:S01]  /*01d0*/  IMAD.MOV.U32 R4, RZ, RZ, -0x40800000 ;  /* 0xbf800000ff047424 */ /* 0x000fe200078e00ff */
[----:B------:R-:W-:Y:S01]  /*01e0*/  ULOP3.LUT UR16, UR7, 0x7ffffffc, URZ, 0xc0, !UPT ;  /* 0x7ffffffc07107892 */ /* 0x000fe2000f8ec0ff */
[----:B------:R-:W-:Y:S01]  /*01f0*/  IMAD.MOV.U32 R5, RZ, RZ, -0x1 ;  /* 0xffffffffff057424 */ /* 0x000fe200078e00ff */
[----:B------:R-:W-:-:S10]  /*0200*/  UMOV UR5, URZ ;  /* 0x000000ff00057c82 */ /* 0x000fd40008000000 */
.L_x_37:
[----:B------:R-:W-:Y:S01]  /*0210*/  UISETP.GE.U32.AND UP0, UPT, UR7, 0x4, UPT ;  /* 0x000000040700788c */ /* 0x000fe2000bf06070 */
[----:B------:R-:W-:Y:S01]  /*0220*/  IMAD.MOV.U32 R0, RZ, RZ, RZ ;  /* 0x000000ffff007224 */ /* 0x000fe200078e00ff */
[----:B0-----:R-:W-:Y:S01]  /*0230*/  CS2R R8, SRZ ;  /* 0x0000000000087805 */ /* 0x001fe2000001ff00 */
[----:B------:R-:W-:-:S06]  /*0240*/  UIMAD UR17, UR7, UR5, URZ ;  /* 0x00000005071172a4 */ /* 0x000fcc000f8e02ff */
[----:B------:R-:W-:Y:S06]  /*0250*/  BRA.U !UP0, `(.L_x_1) ;  /* 0x0000000908747547 */ /* 0x000fec000b800000 */
[----:B------:R-:W-:Y:S01]  /*0260*/  IMAD.MOV.U32 R7, RZ, RZ, RZ ;  /* 0x000000ffff077224 */ /* 0x000fe200078e00ff */
[----:B------:R-:W0:Y:S01]  /*0270*/  LDCU.128 UR12, c[0x0][0x380] ;  /* 0x00007000ff0c77ac */ /* 0x000e220008000c00 */
[----:B------:R-:W-:-:S05]  /*0280*/  UMOV UR6, URZ ;  /* 0x000000ff00067c82 */ /* 0x000fca0008000000 */
.L_x_18:
[----:B------:R-:W-:Y:S01]  /*0290*/  UIADD3 UR8, UPT, UPT, UR17, UR6, URZ ;  /* 0x0000000611087290 */ /* 0x000fe2000fffe0ff */
[----:B0-----:R-:W-:Y:S02]  /*02a0*/  IMAD.U32 R30, RZ, RZ, UR12 ;  /* 0x0000000cff1e7e24 */ /* 0x001fe4000f8e00ff */
[----:B------:R-:W-:Y:S01]  /*02b0*/  IMAD.U32 R31, RZ, RZ, UR13 ;  /* 0x0000000dff1f7e24 */ /* 0x000fe2000f8e00ff */
[----:B------:R-:W-:Y:S01]  /*02c0*/  UIMAD.WIDE.U32 UR8, UR8, 0x4, UR14 ;  /* 0x00000004080878a5 */ /* 0x000fe2000f8e000e */
[----:B-----5:R-:W-:-:S04]  /*02d0*/  IMAD R9, R3, UR6, R2 ;  /* 0x0000000603097c24 */ /* 0x020fc8000f8e0202 */
[----:B------:R-:W-:-:S04]  /*02e0*/  IMAD.WIDE R30, R9, 0x4, R30 ;  /* 0x00000004091e7825 */ /* 0x000fc800078e021e */
[----:B------:R-:W-:Y:S01]  /*02f0*/  IMAD.U32 R13, RZ, RZ, UR9 ;  /* 0x00000009ff0d7e24 */ /* 0x000fe2000f8e00ff */
[----:B--2---:R-:W2:Y:S01]  /*0300*/  LDG.E R8, desc[UR10][R30.64] ;  /* 0x0000000a1e087981 */ /* 0x004ea2000c1e1900 */
[----:B------:R-:W-:-:S05]  /*0310*/  IMAD.U32 R12, RZ, RZ, UR8 ;  /* 0x00000008ff0c7e24 */ /* 0x000fca000f8e00ff */
[----:B------:R-:W2:Y:S01]  /*0320*/  LDG.E R13, desc[UR10][R12.64] ;  /* 0x0000000a0c0d7981 */ /* 0x000ea2000c1e1900 */
[----:B------:R-:W-:Y:S01]  /*0330*/  BSSY.RECONVERGENT B0, `(.L_x_2) ;  /* 0x0000009000007945 */ /* 0x000fe20003800200 */
[----:B------:R-:W-:Y:S01]  /*0340*/  UIADD3 UR6, UPT, UPT, UR6, 0x4, URZ ;  /* 0x0000000406067890 */ /* 0x000fe2000fffe0ff */
[----:B------:R-:W-:-:S03]  /*0350*/  MOV R0, 0x3c0 ;  /* 0x000003c000007802 */ /* 0x000fc60000000f00 */
[----:B------:R-:W-:Y:S01]  /*0360*/  UISETP.NE.AND UP0, UPT, UR6, UR16, UPT ;  /* 0x000000100600728c */ /* 0x000fe2000bf05270 */
[----:B--2---:R-:W-:-:S04]  /*0370*/  FADD R8, R8, -R13 ;  /* 0x8000000d08087221 */ /* 0x004fc80000000000 */
[----:B------:R-:W0:Y:S02]  /*0380*/  F2F.F64.F32 R28, R8 ;  /* 0x00000008001c7310 */ /* 0x000e240000201800 */
[----:B0-----:R-:W-:-:S10]  /*0390*/  DADD R10, -RZ, |R28| ;  /* 0x00000000ff0a7229 */ /* 0x001fd4000000051c */
[----:B-1----:R-:W-:-:S07]  /*03a0*/  IMAD.MOV.U32 R6, RZ, RZ, R11 ;  /* 0x000000ffff067224 */ /* 0x002fce00078e000b */
[----:B------:R-:W-:Y:S05]  /*03b0*/  CALL.REL.NOINC `($_Z12calculateBICPfS_S_PiS0_$__internal_accurate_pow) ;  /* 0x00000024005c7944 */ /* 0x000fea0003c00000 */
[----:B------:R-:W-:Y:S05]  /*03c0*/  BSYNC.RECONVERGENT B0 ;  /* 0x0000000000007941 */ /* 0x000fea0003800200 */
.L_x_2:
[----:B------:R-:W-:Y:S01]  /*03d0*/  DADD R12, R28, 2 ;  /* 0x400000001c0c7429 */ /* 0x000fe20000000000 */
[----:B------:R-:W-:Y:S01]  /*03e0*/  FSETP.NEU.AND P0, PT, R8, RZ, PT ;  /* 0x000000ff0800720b */ /* 0x000fe20003f0d000 */
[----:B------:R-:W-:Y:S03]  /*03f0*/  BSSY.RECONVERGENT B0, `(.L_x_3) ;  /* 0x000000e000007945 */ /* 0x000fe60003800200 */
[----:B------:R-:W-:Y:S02]  /*0400*/  FSEL R10, R10, RZ, P0 ;  /* 0x000000ff0a0a7208 */ /* 0x000fe40000000000 */
[----:B------:R-:W-:-:S03]  /*0410*/  FSEL R11, R6, RZ, P0 ;  /* 0x000000ff060b7208 */ /* 0x000fc60000000000 */
[----:B------:R-:W-:-:S04]  /*0420*/  LOP3.LUT R12, R13, 0x7ff00000, RZ, 0xc0, !PT ;  /* 0x7ff000000d0c7812 */ /* 0x000fc800078ec0ff */
[----:B------:R-:W-:-:S13]  /*0430*/  ISETP.NE.AND P1, PT, R12, 0x7ff00000, PT ;  /* 0x7ff000000c00780c */ /* 0x000fda0003f25270 */
[----:B------:R-:W-:Y:S05]  /*0440*/  @P1 BRA `(.L_x_4) ;  /* 0x0000000000201947 */ /* 0x000fea0003800000 */
[----:B------:R-:W-:-:S13]  /*0450*/  FSETP.NAN.AND P0, PT, R8, R8, PT ;  /* 0x000000080800720b */ /* 0x000fda0003f08000 */
[----:B------:R-:W-:Y:S05]  /*0460*/  @P0 BRA `(.L_x_5) ;  /* 0x0000000000140947 */ /* 0x000fea0003800000 */
[----:B------:R-:W-:-:S14]  /*0470*/  DSETP.NEU.AND P0, PT, |R28|, +INF , PT ;  /* 0x7ff000001c00742a */ /* 0x000fdc0003f0d200 */
[----:B------:R-:W-:Y:S05]  /*0480*/  @P0 BRA `(.L_x_4) ;  /* 0x0000000000100947 */ /* 0x000fea0003800000 */
[----:B------:R-:W-:Y:S02]  /*0490*/  IMAD.MOV.U32 R10, RZ, RZ, 0x0 ;  /* 0x00000000ff0a7424 */ /* 0x000fe400078e00ff */
[----:B------:R-:W-:Y:S01]  /*04a0*/  IMAD.MOV.U32 R11, RZ, RZ, 0x7ff00000 ;  /* 0x7ff00000ff0b7424 */ /* 0x000fe200078e00ff */
[----:B------:R-:W-:Y:S06]  /*04b0*/  BRA `(.L_x_4) ;  /* 0x0000000000047947 */ /* 0x000fec0003800000 */
.L_x_5:
[----:B------:R-:W-:-:S11]  /*04c0*/  DADD R10, R28, 2 ;  /* 0x400000001c0a7429 */ /* 0x000fd60000000000 */
.L_x_4:
[----:B------:R-:W-:Y:S05]  /*04d0*/  BSYNC.RECONVERGENT B0 ;  /* 0x0000000000007941 */ /* 0x000fea0003800200 */
.L_x_3:
[----:B------:R-:W-:Y:S02]  /*04e0*/  IMAD.U32 R15, RZ, RZ, UR9 ;  /* 0x00000009ff0f7e24 */ /* 0x000fe4000f8e00ff */
[----:B------:R-:W-:Y:S02]  /*04f0*/  IMAD.U32 R14, RZ, RZ, UR8 ;  /* 0x00000008ff0e7e24 */ /* 0x000fe4000f8e00ff */
[----:B------:R-:W-:-:S03]  /*0500*/  IMAD.WIDE R28, R3, 0x4, R30 ;  /* 0x00000004031c7825 */ /* 0x000fc600078e021e */
[----:B------:R-:W2:Y:S04]  /*0510*/  LDG.E R15, desc[UR10][R14.64+0x4] ;  /* 0x0000040a0e0f7981 */ /* 0x000ea8000c1e1900 */
[----:B------:R-:W2:Y:S01]  /*0520*/  LDG.E R0, desc[UR10][R28.64] ;  /* 0x0000000a1c007981 */ /* 0x000ea2000c1e1900 */
[----:B------:R-:W0:Y:S01]  /*0530*/  F2F.F64.F32 R12, R7 ;  /* 0x00000007000c7310 */ /* 0x000e220000201800 */
[----:B------:R-:W-:Y:S01]  /*0540*/  FSETP.NEU.AND P0, PT, R8, 1, PT ;  /* 0x3f8000000800780b */ /* 0x000fe20003f0d000 */
[----:B------:R-:W-:Y:S03]  /*0550*/  BSSY.RECONVERGENT B0, `(.L_x_6) ;  /* 0x000000b000007945 */ /* 0x000fe60003800200 */
[----:B------:R-:W-:-:S02]  /*0560*/  FSEL R8, R10, RZ, P0 ;  /* 0x000000ff0a087208 */ /* 0x000fc40000000000 */
[----:B------:R-:W-:-:S06]  /*0570*/  FSEL R9, R11, 1.875, P0 ;  /* 0x3ff000000b097808 */ /* 0x000fcc0000000000 */
[----:B0-----:R-:W-:-:S10]  /*0580*/  DADD R8, R12, R8 ;  /* 0x000000000c087229 */ /* 0x001fd40000000008 */
[----:B------:R-:W-:Y:S01]  /*0590*/  F2F.F32.F64 R8, R8 ;  /* 0x0000000800087310 */ /* 0x000fe20000301000 */
[----:B--2---:R-:W-:Y:S01]  /*05a0*/  FADD R7, R0, -R15 ;  /* 0x8000000f00077221 */ /* 0x004fe20000000000 */
[----:B------:R-:W-:-:S06]  /*05b0*/  MOV R0, 0x600 ;  /* 0x0000060000007802 */ /* 0x000fcc0000000f00 */
[----:B------:R-:W0:Y:S02]  /*05c0*/  F2F.F64.F32 R30, R7 ;  /* 0x00000007001e7310 */ /* 0x000e240000201800 */
[----:B0-----:R-:W-:-:S10]  /*05d0*/  DADD R10, -RZ, |R30| ;  /* 0x00000000ff0a7229 */ /* 0x001fd4000000051e */
[----:B------:R-:W-:-:S07]  /*05e0*/  IMAD.MOV.U32 R6, RZ, RZ, R11 ;  /* 0x000000ffff067224 */ /* 0x000fce00078e000b */
[----:B------:R-:W-:Y:S05]  /*05f0*/  CALL.REL.NOINC `($_Z12calculateBICPfS_S_PiS0_$__internal_accurate_pow) ;  /* 0x0000002000cc7944 */ /* 0x000fea0003c00000 */
[----:B------:R-:W-:Y:S05]  /*0600*/  BSYNC.RECONVERGENT B0 ;  /* 0x0000000000007941 */ /* 0x000fea0003800200 */
.L_x_6:
        /* <DEDUP_REMOVED lines=15> */
.L_x_9:
[----:B------:R-:W-:-:S11]  /*0700*/  DADD R10, R30, 2 ;  /* 0x400000001e0a7429 */ /* 0x000fd60000000000 */
.L_x_8:
[----:B------:R-:W-:Y:S05]  /*0710*/  BSYNC.RECONVERGENT B0 ;  /* 0x0000000000007941 */ /* 0x000fea0003800200 */
.L_x_7:
        /* <DEDUP_REMOVED lines=10> */
[----:B0-----:R-:W-:-:S06]  /*07c0*/  DADD R12, R12, R6 ;  /* 0x000000000c0c7229 */ /* 0x001fcc0000000006 */
        /* <DEDUP_REMOVED lines=8> */
.L_x_10:
        /* <DEDUP_REMOVED lines=15> */
.L_x_13:
[----:B------:R-:W-:-:S11]  /*0940*/  DADD R10, R30, 2 ;  /* 0x400000001e0a7429 */ /* 0x000fd60000000000 */
.L_x_12:
[----:B------:R-:W-:Y:S05]  /*0950*/  BSYNC.RECONVERGENT B0 ;  /* 0x0000000000007941 */ /* 0x000fea0003800200 */
.L_x_11:
[----:B------:R-:W-:-:S04]  /*0960*/  IMAD.WIDE R14, R3, 0x4, R28 ;  /* 0x00000004030e7825 */ /* 0x000fc800078e021c */
[----:B------:R-:W-:Y:S02]  /*0970*/  IMAD.U32 R17, RZ, RZ, UR9 ;  /* 0x00000009ff117e24 */ /* 0x000fe4000f8e00ff */
[----:B------:R-:W-:Y:S01]  /*0980*/  IMAD.U32 R16, RZ, RZ, UR8 ;  /* 0x00000008ff107e24 */ /* 0x000fe2000f8e00ff */
[----:B------:R-:W2:Y:S04]  /*0990*/  LDG.E R14, desc[UR10][R14.64] ;  /* 0x0000000a0e0e7981 */ /* 0x000ea8000c1e1900 */
[----:B------:R-:W2:Y:S01]  /*09a0*/  LDG.E R17, desc[UR10][R16.64+0xc] ;  /* 0x00000c0a10117981 */ /* 0x000ea2000c1e1900 */
[----:B------:R-:W0:Y:S01]  /*09b0*/  F2F.F64.F32 R12, R7 ;  /* 0x00000007000c7310 */ /* 0x000e220000201800 */
[----:B------:R-:W-:Y:S01]  /*09c0*/  FSETP.NEU.AND P0, PT, R8, 1, PT ;  /* 0x3f8000000800780b */ /* 0x000fe20003f0d000 */
[----:B------:R-:W-:Y:S01]  /*09d0*/  BSSY.RECONVERGENT B0, `(.L_x_14) ;  /* 0x000000b000007945 */ /* 0x000fe20003800200 */
[----:B------:R-:W-:-:S02]  /*09e0*/  MOV R0, 0xa80 ;  /* 0x00000a8000007802 */ /* 0x000fc40000000f00 */
[----:B------:R-:W-:Y:S02]  /*09f0*/  FSEL R8, R10, RZ, P0 ;  /* 0x000000ff0a087208 */ /* 0x000fe40000000000 */
[----:B------:R-:W-:-:S06]  /*0a00*/  FSEL R9, R11, 1.875, P0 ;  /* 0x3ff000000b097808 */ /* 0x000fcc0000000000 */
[----:B0-----:R-:W-:-:S10]  /*0a10*/  DADD R8, R12, R8 ;  /* 0x000000000c087229 */ /* 0x001fd40000000008 */
[----:B------:R-:W-:Y:S01]  /*0a20*/  F2F.F32.F64 R8, R8 ;  /* 0x0000000800087310 */ /* 0x000fe20000301000 */
[----:B--2---:R-:W-:-:S07]  /*0a30*/  FADD R7, R14, -R17 ;  /* 0x800000110e077221 */ /* 0x004fce0000000000 */
[----:B------:R-:W0:Y:S02]  /*0a40*/  F2F.F64.F32 R28, R7 ;  /* 0x00000007001c7310 */ /* 0x000e240000201800 */
[----:B0-----:R-:W-:-:S10]  /*0a50*/  DADD R10, -RZ, |R28| ;  /* 0x00000000ff0a7229 */ /* 0x001fd4000000051c */
[----:B------:R-:W-:-:S07]  /*0a60*/  IMAD.MOV.U32 R6, RZ, RZ, R11 ;  /* 0x000000ffff067224 */ /* 0x000fce00078e000b */
[----:B------:R-:W-:Y:S05]  /*0a70*/  CALL.REL.NOINC `($_Z12calculateBICPfS_S_PiS0_$__internal_accurate_pow) ;  /* 0x0000001c00ac7944 */ /* 0x000fea0003c00000 */
[----:B------:R-:W-:Y:S05]  /*0a80*/  BSYNC.RECONVERGENT B0 ;  /* 0x0000000000007941 */ /* 0x000fea0003800200 */
.L_x_14:
        /* <DEDUP_REMOVED lines=15> */
.L_x_17:
[----:B------:R-:W-:-:S11]  /*0b80*/  DADD R10, R28, 2 ;  /* 0x400000001c0a7429 */ /* 0x000fd60000000000 */
.L_x_16:
[----:B------:R-:W-:Y:S05]  /*0b90*/  BSYNC.RECONVERGENT B0 ;  /* 0x0000000000007941 */ /* 0x000fea0003800200 */
.L_x_15:
[----:B------:R-:W0:Y:S01]  /*0ba0*/  F2F.F64.F32 R8, R8 ;  /* 0x0000000800087310 */ /* 0x000e220000201800 */
[----:B------:R-:W-:-:S04]  /*0bb0*/  FSETP.NEU.AND P0, PT, R7, 1, PT ;  /* 0x3f8000000700780b */ /* 0x000fc80003f0d000 */
[----:B------:R-:W-:Y:S02]  /*0bc0*/  FSEL R6, R10, RZ, P0 ;  /* 0x000000ff0a067208 */ /* 0x000fe40000000000 */
[----:B------:R-:W-:-:S06]  /*0bd0*/  FSEL R7, R11, 1.875, P0 ;  /* 0x3ff000000b077808 */ /* 0x000fcc0000000000 */
[----:B0-----:R-:W-:-:S10]  /*0be0*/  DADD R6, R8, R6 ;  /* 0x0000000008067229 */ /* 0x001fd40000000006 */
[----:B------:R1:W2:Y:S01]  /*0bf0*/  F2F.F32.F64 R7, R6 ;  /* 0x0000000600077310 */ /* 0x0002a20000301000 */
[----:B------:R-:W-:Y:S05]  /*0c00*/  BRA.U UP0, `(.L_x_18) ;  /* 0xfffffff500a07547 */ /* 0x000fea000b83ffff */
[----:B--2---:R0:W2:Y:S01]  /*0c10*/  F2F.F64.F32 R8, R7 ;  /* 0x0000000700087310 */ /* 0x0040a20000201800 */
[----:B------:R-:W-:-:S07]  /*0c20*/  IMAD.U32 R0, RZ, RZ, UR16 ;  /* 0x00000010ff007e24 */ /* 0x000fce000f8e00ff */
.L_x_1:
[----:B------:R-:W-:-:S09]  /*0c30*/  ULOP3.LUT UP0, URZ, UR7, 0x3, URZ, 0xc0, !UPT ;  /* 0x0000000307ff7892 */ /* 0x000fd2000f80c0ff */
[----:B------:R-:W-:Y:S05]  /*0c40*/  BRA.U !UP0, `(.L_x_19) ;  /* 0x0000000508c07547 */ /* 0x000fea000b800000 */
[----:B------:R-:W3:Y:S01]  /*0c50*/  LDC.64 R32, c[0x0][0x380] ;  /* 0x0000e000ff207b82 */ /* 0x000ee20000000a00 */
[----:B0----5:R-:W-:Y:S02]  /*0c60*/  IMAD R7, R3, R0, R2 ;  /* 0x0000000003077224 */ /* 0x021fe400078e0202 */
[----:B------:R-:W-:-:S05]  /*0c70*/  VIADD R11, R0, UR17 ;  /* 0x00000011000b7c36 */ /* 0x000fca0008000000 */
[----:B------:R-:W0:Y:S01]  /*0c80*/  LDC.64 R28, c[0x0][0x388] ;  /* 0x0000e200ff1c7b82 */ /* 0x000e220000000a00 */
[----:B---3--:R-:W-:-:S05]  /*0c90*/  IMAD.WIDE R32, R7, 0x4, R32 ;  /* 0x0000000407207825 */ /* 0x008fca00078e0220 */
[----:B------:R-:W3:Y:S01]  /*0ca0*/  LDG.E R7, desc[UR10][R32.64] ;  /* 0x0000000a20077981 */ /* 0x000ee2000c1e1900 */
[----:B0-----:R-:W-:-:S05]  /*0cb0*/  IMAD.WIDE R28, R11, 0x4, R28 ;  /* 0x000000040b1c7825 */ /* 0x001fca00078e021c */
[----:B------:R-:W3:Y:S01]  /*0cc0*/  LDG.E R0, desc[UR10][R28.64] ;  /* 0x0000000a1c007981 */ /* 0x000ee2000c1e1900 */
[----:B------:R-:W-:Y:S01]  /*0cd0*/  BSSY.RECONVERGENT B0, `(.L_x_20) ;  /* 0x0000007000007945 */ /* 0x000fe20003800200 */
[----:B---3--:R-:W-:-:S04]  /*0ce0*/  FADD R7, R7, -R0 ;  /* 0x8000000007077221 */ /* 0x008fc80000000000 */
[----:B------:R-:W0:Y:S01]  /*0cf0*/  F2F.F64.F32 R30, R7 ;  /* 0x00000007001e7310 */ /* 0x000e220000201800 */
[----:B------:R-:W-:Y:S01]  /*0d00*/  MOV R0, 0xd40 ;  /* 0x00000d4000007802 */ /* 0x000fe20000000f00 */
[----:B0-----:R-:W-:-:S10]  /*0d10*/  DADD R10, -RZ, |R30| ;  /* 0x00000000ff0a7229 */ /* 0x001fd4000000051e */
[----:B-1----:R-:W-:-:S07]  /*0d20*/  IMAD.MOV.U32 R6, RZ, RZ, R11 ;  /* 0x000000ffff067224 */ /* 0x002fce00078e000b */
[----:B--2---:R-:W-:Y:S05]  /*0d30*/  CALL.REL.NOINC `($_Z12calculateBICPfS_S_PiS0_$__internal_accurate_pow) ;  /* 0x0000001800fc7944 */ /* 0x004fea0003c00000 */
[----:B------:R-:W-:Y:S05]  /*0d40*/  BSYNC.RECONVERGENT B0 ;  /* 0x0000000000007941 */ /* 0x000fea0003800200 */
.L_x_20:
        /* <DEDUP_REMOVED lines=15> */
.L_x_23:
[----:B------:R-:W-:-:S11]  /*0e40*/  DADD R10, R30, 2 ;  /* 0x400000001e0a7429 */ /* 0x000fd60000000000 */
.L_x_22:
[----:B------:R-:W-:Y:S05]  /*0e50*/  BSYNC.RECONVERGENT B0 ;  /* 0x0000000000007941 */ /* 0x000fea0003800200 */
.L_x_21:
[----:B------:R-:W-:Y:S01]  /*0e60*/  FSETP.NEU.AND P0, PT, R7, 1, PT ;  /* 0x3f8000000700780b */ /* 0x000fe20003f0d000 */
[----:B------:R-:W-:-:S03]  /*0e70*/  ULOP3.LUT UR6, UR7, 0x3, URZ, 0xc0, !UPT ;  /* 0x0000000307067892 */ /* 0x000fc6000f8ec0ff */
[----:B------:R-:W-:Y:S01]  /*0e80*/  FSEL R6, R10, RZ, P0 ;  /* 0x000000ff0a067208 */ /* 0x000fe20000000000 */
[----:B------:R-:W-:Y:S01]  /*0e90*/  UISETP.NE.AND UP0, UPT, UR6, 0x1, UPT ;  /* 0x000000010600788c */ /* 0x000fe2000bf05270 */
[----:B------:R-:W-:-:S06]  /*0ea0*/  FSEL R7, R11, 1.875, P0 ;  /* 0x3ff000000b077808 */ /* 0x000fcc0000000000 */
[----:B------:R-:W-:-:S06]  /*0eb0*/  DADD R8, R8, R6 ;  /* 0x0000000008087229 */ /* 0x000fcc0000000006 */
[----:B------:R3:W4:Y:S01]  /*0ec0*/  F2F.F32.F64 R7, R8 ;  /* 0x0000000800077310 */ /* 0x0007220000301000 */
[----:B------:R-:W-:Y:S05]  /*0ed0*/  BRA.U !UP0, `(.L_x_19) ;  /* 0x00000005081c7547 */ /* 0x000fea000b800000 */
[----:B------:R-:W-:Y:S01]  /*0ee0*/  IMAD.WIDE R32, R3, 0x4, R32 ;  /* 0x0000000403207825 */ /* 0x000fe200078e0220 */
[----:B---3--:R-:W2:Y:S04]  /*0ef0*/  LDG.E R9, desc[UR10][R28.64+0x4] ;  /* 0x0000040a1c097981 */ /* 0x008ea8000c1e1900 */
[----:B------:R-:W2:Y:S01]  /*0f00*/  LDG.E R8, desc[UR10][R32.64] ;  /* 0x0000000a20087981 */ /* 0x000ea2000c1e1900 */
[----:B------:R-:W-:Y:S01]  /*0f10*/  BSSY.RECONVERGENT B0, `(.L_x_24) ;  /* 0x0000007000007945 */ /* 0x000fe20003800200 */
[----:B------:R-:W-:Y:S01]  /*0f20*/  MOV R0, 0xf80 ;  /* 0x00000f8000007802 */ /* 0x000fe20000000f00 */
[----:B--2---:R-:W-:-:S04]  /*0f30*/  FADD R8, R8, -R9 ;  /* 0x8000000908087221 */ /* 0x004fc80000000000 */
[----:B------:R-:W0:Y:S02]  /*0f40*/  F2F.F64.F32 R30, R8 ;  /* 0x00000008001e7310 */ /* 0x000e240000201800 */
[----:B0-----:R-:W-:-:S10]  /*0f50*/  DADD R10, -RZ, |R30| ;  /* 0x00000000ff0a7229 */ /* 0x001fd4000000051e */
[----:B------:R-:W-:-:S07]  /*0f60*/  IMAD.MOV.U32 R6, RZ, RZ, R11 ;  /* 0x000000ffff067224 */ /* 0x000fce00078e000b */
[----:B----4-:R-:W-:Y:S05]  /*0f70*/  CALL.REL.NOINC `($_Z12calculateBICPfS_S_PiS0_$__internal_accurate_pow) ;  /* 0x00000018006c7944 */ /* 0x010fea0003c00000 */
[----:B------:R-:W-:Y:S05]  /*0f80*/  BSYNC.RECONVERGENT B0 ;  /* 0x0000000000007941 */ /* 0x000fea0003800200 */
.L_x_24:
        /* <DEDUP_REMOVED lines=15> */
.L_x_27:
[----:B------:R-:W-:-:S11]  /*1080*/  DADD R10, R30, 2 ;  /* 0x400000001e0a7429 */ /* 0x000fd60000000000 */
.L_x_26:
[----:B------:R-:W-:Y:S05]  /*1090*/  BSYNC.RECONVERGENT B0 ;  /* 0x0000000000007941 */ /* 0x000fea0003800200 */
.L_x_25:
[----:B------:R-:W0:Y:S01]  /*10a0*/  F2F.F64.F32 R6, R7 ;  /* 0x0000000700067310 */ /* 0x000e220000201800 */
[----:B------:R-:W-:Y:S01]  /*10b0*/  FSETP.NEU.AND P0, PT, R8, 1, PT ;  /* 0x3f8000000800780b */ /* 0x000fe20003f0d000 */
[----:B------:R-:W-:-:S03]  /*10c0*/  ULOP3.LUT UR6, UR7, 0x3, URZ, 0xc0, !UPT ;  /* 0x0000000307067892 */ /* 0x000fc6000f8ec0ff */
[----:B------:R-:W-:Y:S01]  /*10d0*/  FSEL R8, R10, RZ, P0 ;  /* 0x000000ff0a087208 */ /* 0x000fe20000000000 */
[----:B------:R-:W-:Y:S01]  /*10e0*/  UISETP.NE.AND UP0, UPT, UR6, 0x2, UPT ;  /* 0x000000020600788c */ /* 0x000fe2000bf05270 */
[----:B------:R-:W-:-:S06]  /*10f0*/  FSEL R9, R11, 1.875, P0 ;  /* 0x3ff000000b097808 */ /* 0x000fcc0000000000 */
[----:B0-----:R-:W-:-:S06]  /*1100*/  DADD R8, R6, R8 ;  /* 0x0000000006087229 */ /* 0x001fcc0000000008 */
[----:B------:R0:W1:Y:S01]  /*1110*/  F2F.F32.F64 R7, R8 ;  /* 0x0000000800077310 */ /* 0x0000620000301000 */
[----:B------:R-:W-:Y:S05]  /*1120*/  BRA.U !UP0, `(.L_x_19) ;  /* 0x0000000108887547 */ /* 0x000fea000b800000 */
[----:B------:R-:W-:Y:S01]  /*1130*/  IMAD.WIDE R32, R3, 0x4, R32 ;  /* 0x0000000403207825 */ /* 0x000fe200078e0220 */
[----:B------:R-:W2:Y:S04]  /*1140*/  LDG.E R29, desc[UR10][R28.64+0x8] ;  /* 0x0000080a1c1d7981 */ /* 0x000ea8000c1e1900 */
[----:B0-----:R-:W2:Y:S01]  /*1150*/  LDG.E R8, desc[UR10][R32.64] ;  /* 0x0000000a20087981 */ /* 0x001ea2000c1e1900 */
[----:B------:R-:W-:Y:S01]  /*1160*/  BSSY.RECONVERGENT B0, `(.L_x_28) ;  /* 0x0000007000007945 */ /* 0x000fe20003800200 */
[----:B------:R-:W-:Y:S01]  /*1170*/  MOV R0, 0x11d0 ;  /* 0x000011d000007802 */ /* 0x000fe20000000f00 */
[----:B--2---:R-:W-:-:S04]  /*1180*/  FADD R8, R8, -R29 ;  /* 0x8000001d08087221 */ /* 0x004fc80000000000 */
[----:B------:R-:W0:Y:S02]  /*1190*/  F2F.F64.F32 R28, R8 ;  /* 0x00000008001c7310 */ /* 0x000e240000201800 */
[----:B0-----:R-:W-:-:S10]  /*11a0*/  DADD R10, -RZ, |R28| ;  /* 0x00000000ff0a7229 */ /* 0x001fd4000000051c */
[----:B------:R-:W-:-:S07]  /*11b0*/  IMAD.MOV.U32 R6, RZ, RZ, R11 ;  /* 0x000000ffff067224 */ /* 0x000fce00078e000b */
[----:B-1----:R-:W-:Y:S05]  /*11c0*/  CALL.REL.NOINC `($_Z12calculateBICPfS_S_PiS0_$__internal_accurate_pow) ;  /* 0x0000001400d87944 */ /* 0x002fea0003c00000 */
[----:B------:R-:W-:Y:S05]  /*11d0*/  BSYNC.RECONVERGENT B0 ;  /* 0x0000000000007941 */ /* 0x000fea0003800200 */
.L_x_28:
        /* <DEDUP_REMOVED lines=15> */
.L_x_31:
[----:B------:R-:W-:-:S11]  /*12d0*/  DADD R10, R28, 2 ;  /* 0x400000001c0a7429 */ /* 0x000fd60000000000 */
.L_x_30:
[----:B------:R-:W-:Y:S05]  /*12e0*/  BSYNC.RECONVERGENT B0 ;  /* 0x0000000000007941 */ /* 0x000fea0003800200 */
.L_x_29:
[----:B------:R-:W0:Y:S01]  /*12f0*/  F2F.F64.F32 R6, R7 ;  /* 0x0000000700067310 */ /* 0x000e220000201800 */
[----:B------:R-:W-:-:S04]  /*1300*/  FSETP.NEU.AND P0, PT, R8, 1, PT ;  /* 0x3f8000000800780b */ /* 0x000fc80003f0d000 */
[----:B------:R-:W-:Y:S02]  /*1310*/  FSEL R8, R10, RZ, P0 ;  /* 0x000000ff0a087208 */ /* 0x000fe40000000000 */
[----:B------:R-:W-:-:S06]  /*1320*/  FSEL R9, R11, 1.875, P0 ;  /* 0x3ff000000b097808 */ /* 0x000fcc0000000000 */
[----:B0-----:R-:W-:-:S06]  /*1330*/  DADD R8, R6, R8 ;  /* 0x0000000006087229 */ /* 0x001fcc0000000008 */
[----:B------:R0:W1:Y:S05]  /*1340*/  F2F.F32.F64 R7, R8 ;  /* 0x0000000800077310 */ /* 0x00006a0000301000 */
.L_x_19:
[----:B-1--4-:R-:W-:Y:S01]  /*1350*/  VIADD R0, R7, 0xf3000000 ;  /* 0xf300000007007836 */ /* 0x012fe20000000000 */
[----:B------:R1:W4:Y:S01]  /*1360*/  MUFU.RSQ R6, R7 ;  /* 0x0000000700067308 */ /* 0x0003220000001400 */
[----:B------:R-:W-:Y:S03]  /*1370*/  BSSY.RECONVERGENT B0, `(.L_x_32) ;  /* 0x000000d000007945 */ /* 0x000fe60003800200 */
[----:B------:R-:W-:-:S13]  /*1380*/  ISETP.GT.U32.AND P0, PT, R0, 0x727fffff, PT ;  /* 0x727fffff0000780c */ /* 0x000fda0003f04070 */
[----:B-1--4-:R-:W-:Y:S05]  /*1390*/  @!P0 BRA `(.L_x_33) ;  /* 0x0000000000188947 */ /* 0x012fea0003800000 */
[----:B------:R-:W-:Y:S01]  /*13a0*/  BSSY.RECONVERGENT B1, `(.L_x_34) ;  /* 0x0000003000017945 */ /* 0x000fe20003800200 */
[----:B------:R-:W-:-:S07]  /*13b0*/  MOV R10, 0x13d0 ;  /* 0x000013d0000a7802 */ /* 0x000fce0000000f00 */
[----:B0-23-5:R-:W-:Y:S05]  /*13c0*/  CALL.REL.NOINC `($__internal_0_$__cuda_sm20_sqrt_rn_f32_slowpath) ;  /* 0x0000001400007944 */ /* 0x02dfea0003c00000 */
[----:B------:R-:W-:Y:S05]  /*13d0*/  BSYNC.RECONVERGENT B1 ;  /* 0x0000000000017941 */ /* 0x000fea0003800200 */
.L_x_34:
[----:B------:R-:W-:Y:S01]  /*13e0*/  IMAD.MOV.U32 R9, RZ, RZ, R0 ;  /* 0x000000ffff097224 */ /* 0x000fe200078e0000 */
[----:B------:R-:W-:Y:S06]  /*13f0*/  BRA `(.L_x_35) ;  /* 0x0000000000107947 */ /* 0x000fec0003800000 */
.L_x_33:
[----:B------:R-:W-:Y:S01]  /*1400*/  FMUL.FTZ R0, R7, R6 ;  /* 0x0000000607007220 */ /* 0x000fe20000410000 */
[----:B------:R-:W-:-:S03]  /*1410*/  FMUL.FTZ R6, R6, 0.5 ;  /* 0x3f00000006067820 */ /* 0x000fc60000410000 */
[----:B0-23--:R-:W-:-:S04]  /*1420*/  FFMA R9, -R0, R0, R7 ;  /* 0x0000000000097223 */ /* 0x00dfc80000000107 */
[----:B------:R-:W-:-:S07]  /*1430*/  FFMA R9, R9, R6, R0 ;  /* 0x0000000609097223 */ /* 0x000fce0000000000 */
.L_x_35:
[----:B------:R-:W-:Y:S05]  /*1440*/  BSYNC.RECONVERGENT B0 ;  /* 0x0000000000007941 */ /* 0x000fea0003800200 */
.L_x_32:
[----:B------:R-:W-:Y:S01]  /*1450*/  UIADD3 UR6, UPT, UPT, UR5, 0x1, URZ ;  /* 0x0000000105067890 */ /* 0x000fe2000fffe0ff */
[----:B------:R-:W-:-:S03]  /*1460*/  FSETP.GEU.AND P0, PT, R9, R4, PT ;  /* 0x000000040900720b */ /* 0x000fc60003f0e000 */
[----:B------:R-:W-:Y:S01]  /*1470*/  UISETP.NE.AND UP0, UPT, UR6, UR4, UPT ;  /* 0x000000040600728c */ /* 0x000fe2000bf05270 */
[----:B------:R-:W-:-:S04]  /*1480*/  FSETP.EQ.OR P0, PT, R4, -1, !P0 ;  /* 0xbf8000000400780b */ /* 0x000fc80004702400 */
[----:B------:R-:W-:Y:S02]  /*1490*/  FSEL R4, R9, R4, P0 ;  /* 0x0000000409047208 */ /* 0x000fe40000000000 */
[----:B------:R-:W-:Y:S02]  /*14a0*/  SEL R5, R5, UR5, !P0 ;  /* 0x0000000505057c07 */ /* 0x000fe4000c000000 */
[----:B------:R-:W-:Y:S05]  /*14b0*/  BRA.U !UP0, `(.L_x_36) ;  /* 0x0000000108447547 */ /* 0x000fea000b800000 */
[----:B------:R-:W-:Y:S01]  /*14c0*/  UMOV UR5, UR6 ;  /* 0x0000000600057c82 */ /* 0x000fe20008000000 */
[----:B------:R-:W-:Y:S05]  /*14d0*/  BRA `(.L_x_37) ;  /* 0xffffffec004c7947 */ /* 0x000fea000383ffff */
.L_x_0:
[----:B------:R-:W-:Y:S01]  /*14e0*/  UISETP.GE.U32.AND UP0, UPT, UR6, 0x3, UPT ;  /* 0x000000030600788c */ /* 0x000fe2000bf06070 */
[----:B------:R-:W-:-:S08]  /*14f0*/  IMAD.MOV.U32 R5, RZ, RZ, RZ ;  /* 0x000000ffff057224 */ /* 0x000fd000078e00ff */
[----:B------:R-:W-:Y:S05]  /*1500*/  BRA.U !UP0, `(.L_x_36) ;  /* 0x0000000108307547 */ /* 0x000fea000b800000 */
[----:B------:R-:W-:Y:S01]  /*1510*/  ULOP3.LUT UR5, UR4, 0xfffffffc, URZ, 0xc0, !UPT ;  /* 0xfffffffc04057892 */ /* 0x000fe2000f8ec0ff */
[----:B------:R-:W-:Y:S02]  /*1520*/  IMAD.MOV.U32 R3, RZ, RZ, -0x40800000 ;  /* 0xbf800000ff037424 */ /* 0x000fe400078e00ff */
[----:B------:R-:W-:Y:S01]  /*1530*/  IMAD.MOV.U32 R5, RZ, RZ, -0x1 ;  /* 0xffffffffff057424 */ /* 0x000fe200078e00ff */
[----:B------:R-:W-:Y:S01]  /*1540*/  UIADD3 UR5, UPT, UPT, -UR5, URZ, URZ ;  /* 0x000000ff05057290 */ /* 0x000fe2000fffe1ff */
[----:B------:R-:W-:-:S11]  /*1550*/  IMAD.MOV.U32 R0, RZ, RZ, RZ ;  /* 0x000000ffff007224 */ /* 0x000fd600078e00ff */
.L_x_38:
[----:B------:R-:W-:Y:S01]  /*1560*/  UIADD3 UR5, UPT, UPT, UR5, 0x4, URZ ;  /* 0x0000000405057890 */ /* 0x000fe2000fffe0ff */
[----:B------:R-:W-:-:S03]  /*1570*/  FSETP.NEU.AND P0, PT, R3, -1, PT ;  /* 0xbf8000000300780b */ /* 0x000fc60003f0d000 */
[----:B------:R-:W-:Y:S01]  /*1580*/  UISETP.NE.AND UP0, UPT, UR5, URZ, UPT ;  /* 0x000000ff0500728c */ /* 0x000fe2000bf05270 */
[C---:B------:R-:W-:Y:S01]  /*1590*/  SEL R5, R0.reuse, R5, !P0 ;  /* 0x0000000500057207 */ /* 0x040fe20004000000 */
[----:B------:R-:W-:Y:S01]  /*15a0*/  VIADD R0, R0, 0x4 ;  /* 0x0000000400007836 */ /* 0x000fe20000000000 */
[----:B------:R-:W-:-:S06]  /*15b0*/  FSEL R3, R3, RZ, P0 ;  /* 0x000000ff03037208 */ /* 0x000fcc0000000000 */
[----:B------:R-:W-:Y:S05]  /*15c0*/  BRA.U UP0, `(.L_x_38) ;  /* 0xfffffffd00e47547 */ /* 0x000fea000b83ffff */
.L_x_36:
[----:B------:R-:W-:Y:S01]  /*15d0*/  UISETP.GE.AND UP0, UPT, UR7, 0x1, UPT ;  /* 0x000000010700788c */ /* 0x000fe2000bf06270 */
[----:B-----5:R-:W-:-:S08]  /*15e0*/  IMAD.MOV.U32 R3, RZ, RZ, RZ ;  /* 0x000000ffff037224 */ /* 0x020fd000078e00ff */
[----:B------:R-:W-:Y:S05]  /*15f0*/  BRA.U !UP0, `(.L_x_39) ;  /* 0x00000011083c7547 */ /* 0x000fea000b800000 */
[----:B------:R-:W-:Y:S02]  /*1600*/  UISETP.GE.U32.AND UP0, UPT, UR7, 0x4, UPT ;  /* 0x000000040700788c */ /* 0x000fe4000bf06070 */
[----:B------:R-:W-:Y:S01]  /*1610*/  IMAD R5, R5, UR7, RZ ;  /* 0x0000000705057c24 */ /* 0x000fe2000f8e02ff */
[----:B------:R-:W-:Y:S01]  /*1620*/  CS2R R28, SRZ ;  /* 0x00000000001c7805 */ /* 0x000fe2000001ff00 */
[----:B------:R-:W-:Y:S01]  /*1630*/  ULOP3.LUT UR8, UR7, 0x3, URZ, 0xc0, !UPT ;  /* 0x0000000307087892 */ /* 0x000fe2000f8ec0ff */
[----:B------:R-:W-:-:S04]  /*1640*/  UMOV UR5, URZ ;  /* 0x000000ff00057c82 */ /* 0x000fc80008000000 */
[----:B------:R-:W-:Y:S07]  /*1650*/  BRA.U !UP0, `(.L_x_40) ;  /* 0x0000000908587547 */ /* 0x000fee000b800000 */
[----:B------:R-:W0:Y:S01]  /*1660*/  LDC.64 R28, c[0x0][0x380] ;  /* 0x0000e000ff1c7b82 */ /* 0x000e220000000a00 */
[----:B------:R-:W-:Y:S01]  /*1670*/  IMAD.MOV.U32 R3, RZ, RZ, RZ ;  /* 0x000000ffff037224 */ /* 0x000fe200078e00ff */
[----:B------:R-:W-:Y:S01]  /*1680*/  ULOP3.LUT UR5, UR7, 0x7ffffffc, URZ, 0xc0, !UPT ;  /* 0x7ffffffc07057892 */ /* 0x000fe2000f8ec0ff */
[----:B------:R-:W-:-:S05]  /*1690*/  UMOV UR6, URZ ;  /* 0x000000ff00067c82 */ /* 0x000fca0008000000 */
[----:B------:R-:W1:Y:S06]  /*16a0*/  LDC.64 R8, c[0x0][0x388] ;  /* 0x0000e200ff087b82 */ /* 0x000e6c0000000a00 */
.L_x_56:
[----:B------:R-:W-:Y:S02]  /*16b0*/  IMAD.U32 R33, RZ, RZ, UR6 ;  /* 0x00000006ff217e24 */ /* 0x000fe4000f8e00ff */
[----:B------:R-:W-:Y:S02]  /*16c0*/  VIADD R31, R5, UR6 ;  /* 0x00000006051f7c36 */ /* 0x000fe40008000000 */
[----:B------:R-:W-:Y:S02]  /*16d0*/  IMAD R33, R33, UR7, R2 ;  /* 0x0000000721217c24 */ /* 0x000fe4000f8e0202 */
[----:B-1----:R-:W-:-:S04]  /*16e0*/  IMAD.WIDE R30, R31, 0x4, R8 ;  /* 0x000000041f1e7825 */ /* 0x002fc800078e0208 */
[----:B0-----:R-:W-:Y:S01]  /*16f0*/  IMAD.WIDE R32, R33, 0x4, R28 ;  /* 0x0000000421207825 */ /* 0x001fe200078e021c */
[----:B--2---:R-:W2:Y:S04]  /*1700*/  LDG.E R11, desc[UR10][R30.64] ;  /* 0x0000000a1e0b7981 */ /* 0x004ea8000c1e1900 */
        /* <DEDUP_REMOVED lines=8> */
[----:B---3--:R-:W-:-:S07]  /*1790*/  IMAD.MOV.U32 R6, RZ, RZ, R11 ;  /* 0x000000ffff067224 */ /* 0x008fce00078e000b */
[----:B------:R-:W-:Y:S05]  /*17a0*/  CALL.REL.NOINC `($_Z12calculateBICPfS_S_PiS0_$__internal_accurate_pow) ;  /* 0x0000001000607944 */ /* 0x000fea0003c00000 */
[----:B------:R-:W-:Y:S05]  /*17b0*/  BSYNC.RECONVERGENT B0 ;  /* 0x0000000000007941 */ /* 0x000fea0003800200 */
.L_x_41:
[----:B------:R-:W-:-:S04]  /*17c0*/  IMAD.U32 R11, RZ, RZ, UR7 ;  /* 0x00000007ff0b7e24 */ /* 0x000fc8000f8e00ff */
[----:B------:R-:W-:Y:S02]  /*17d0*/  IMAD.WIDE.U32 R32, R11, 0x4, R32 ;  /* 0x000000040b207825 */ /* 0x000fe400078e0020 */
[----:B------:R-:W2:Y:S04]  /*17e0*/  LDG.E R11, desc[UR10][R30.64+0x4] ;  /* 0x0000040a1e0b7981 */ /* 0x000ea8000c1e1900 */
[----:B------:R-:W2:Y:S01]  /*17f0*/  LDG.E R0, desc[UR10][R32.64] ;  /* 0x0000000a20007981 */ /* 0x000ea2000c1e1900 */
[----:B------:R-:W-:Y:S01]  /*1800*/  DADD R14, R36, 2 ;  /* 0x40000000240e7429 */ /* 0x000fe20000000000 */
[----:B------:R2:W0:Y:S01]  /*1810*/  F2F.F64.F32 R12, R3 ;  /* 0x00000003000c7310 */ /* 0x0004220000201800 */
[C---:B------:R-:W-:Y:S01]  /*1820*/  FSETP.NEU.AND P1, PT, R4.reuse, RZ, PT ;  /* 0x000000ff0400720b */ /* 0x040fe20003f2d000 */
[----:B------:R-:W-:Y:S01]  /*1830*/  BSSY.RECONVERGENT B0, `(.L_x_42) ;  /* 0x000000f000007945 */ /* 0x000fe20003800200 */
[----:B------:R-:W-:-:S02]  /*1840*/  FSETP.NEU.AND P0, PT, R4, 1, PT ;  /* 0x3f8000000400780b */ /* 0x000fc40003f0d000 */
[----:B------:R-:W-:-:S04]  /*1850*/  FSEL R10, R10, RZ, P1 ;  /* 0x000000ff0a0a7208 */ /* 0x000fc80000800000 */
[----:B------:R-:W-:-:S04]  /*1860*/  LOP3.LUT R14, R15, 0x7ff00000, RZ, 0xc0, !PT ;  /* 0x7ff000000f0e7812 */ /* 0x000fc800078ec0ff */
[----:B------:R-:W-:Y:S01]  /*1870*/  ISETP.NE.AND P2, PT, R14, 0x7ff00000, PT ;  /* 0x7ff000000e00780c */ /* 0x000fe20003f45270 */
[----:B--2---:R-:W-:Y:S01]  /*1880*/  FADD R3, R0, -R11 ;  /* 0x8000000b00037221 */ /* 0x004fe20000000000 */
[----:B------:R-:W-:-:S03]  /*1890*/  FSEL R11, R6, RZ, P1 ;  /* 0x000000ff060b7208 */ /* 0x000fc60000800000 */
[----:B------:R1:W2:Y:S08]  /*18a0*/  F2F.F64.F32 R34, R3 ;  /* 0x0000000300227310 */ /* 0x0002b00000201800 */
[----:B0-----:R-:W-:Y:S05]  /*18b0*/  @P2 BRA `(.L_x_43) ;  /* 0x0000000000182947 */ /* 0x001fea0003800000 */
[----:B------:R-:W-:-:S13]  /*18c0*/  FSETP.NAN.AND P1, PT, R4, R4, PT ;  /* 0x000000040400720b */ /* 0x000fda0003f28000 */
[----:B------:R-:W-:Y:S01]  /*18d0*/  @P1 DADD R10, R36, 2 ;  /* 0x40000000240a1429 */ /* 0x000fe20000000000 */
[----:B------:R-:W-:Y:S10]  /*18e0*/  @P1 BRA `(.L_x_43) ;  /* 0x00000000000c1947 */ /* 0x000ff40003800000 */
[----:B------:R-:W-:-:S14]  /*18f0*/  DSETP.NEU.AND P1, PT, |R36|, +INF , PT ;  /* 0x7ff000002400742a */ /* 0x000fdc0003f2d200 */
[----:B------:R-:W-:Y:S02]  /*1900*/  @!P1 IMAD.MOV.U32 R10, RZ, RZ, 0x0 ;  /* 0x00000000ff0a9424 */ /* 0x000fe400078e00ff */
[----:B------:R-:W-:-:S07]  /*1910*/  @!P1 IMAD.MOV.U32 R11, RZ, RZ, 0x7ff00000 ;  /* 0x7ff00000ff0b9424 */ /* 0x000fce00078e00ff */
.L_x_43:
[----:B------:R-:W-:Y:S05]  /*1920*/  BSYNC.RECONVERGENT B0 ;  /* 0x0000000000007941 */ /* 0x000fea0003800200 */
.L_x_42:
[----:B------:R-:W-:Y:S01]  /*1930*/  FSEL R10, R10, RZ, P0 ;  /* 0x000000ff0a0a7208 */ /* 0x000fe20000000000 */
[----:B------:R-:W-:Y:S01]  /*1940*/  BSSY.RECONVERGENT B0, `(.L_x_44) ;  /* 0x0000008000007945 */ /* 0x000fe20003800200 */
[----:B------:R-:W-:Y:S02]  /*1950*/  FSEL R11, R11, 1.875, P0 ;  /* 0x3ff000000b0b7808 */ /* 0x000fe40000000000 */
[----:B------:R-:W-:-:S04]  /*1960*/  MOV R0, 0x19c0 ;  /* 0x000019c000007802 */ /* 0x000fc80000000f00 */
[----:B------:R-:W-:Y:S02]  /*1970*/  DADD R12, R12, R10 ;  /* 0x000000000c0c7229 */ /* 0x000fe4000000000a */
[----:B--2---:R-:W-:-:S04]  /*1980*/  DADD R10, -RZ, |R34| ;  /* 0x00000000ff0a7229 */ /* 0x004fc80000000522 */
[----:B------:R0:W2:Y:S06]  /*1990*/  F2F.F32.F64 R4, R12 ;  /* 0x0000000c00047310 */ /* 0x0000ac0000301000 */
[----:B------:R-:W-:-:S07]  /*19a0*/  IMAD.MOV.U32 R6, RZ, RZ, R11 ;  /* 0x000000ffff067224 */ /* 0x000fce00078e000b */
[----:B012---:R-:W-:Y:S05]  /*19b0*/  CALL.REL.NOINC `($_Z12calculateBICPfS_S_PiS0_$__internal_accurate_pow) ;  /* 0x0000000c00dc7944 */ /* 0x007fea0003c00000 */
[----:B------:R-:W-:Y:S05]  /*19c0*/  BSYNC.RECONVERGENT B0 ;  /* 0x0000000000007941 */ /* 0x000fea0003800200 */
.L_x_44:
        /* <DEDUP_REMOVED lines=15> */
.L_x_47:
[----:B------:R-:W-:-:S11]  /*1ac0*/  DADD R10, R34, 2 ;  /* 0x40000000220a7429 */ /* 0x000fd60000000000 */
.L_x_46:
[----:B------:R-:W-:Y:S05]  /*1ad0*/  BSYNC.RECONVERGENT B0 ;  /* 0x0000000000007941 */ /* 0x000fea0003800200 */
.L_x_45:
[----:B------:R-:W-:Y:S01]  /*1ae0*/  IMAD.U32 R13, RZ, RZ, UR7 ;  /* 0x00000007ff0d7e24 */ /* 0x000fe2000f8e00ff */
[----:B------:R-:W2:Y:S03]  /*1af0*/  LDG.E R15, desc[UR10][R30.64+0x8] ;  /* 0x0000080a1e0f7981 */ /* 0x000ea6000c1e1900 */
[----:B------:R-:W-:-:S05]  /*1b00*/  IMAD.WIDE.U32 R32, R13, 0x4, R32 ;  /* 0x000000040d207825 */ /* 0x000fca00078e0020 */
[----:B------:R-:W2:Y:S01]  /*1b10*/  LDG.E R0, desc[UR10][R32.64] ;  /* 0x0000000a20007981 */ /* 0x000ea2000c1e1900 */
[----:B------:R-:W0:Y:S01]  /*1b20*/  F2F.F64.F32 R12, R4 ;  /* 0x00000004000c7310 */ /* 0x000e220000201800 */
[----:B------:R-:W-:-:S04]  /*1b30*/  FSETP.NEU.AND P0, PT, R3, 1, PT ;  /* 0x3f8000000300780b */ /* 0x000fc80003f0d000 */
[----:B------:R-:W-:Y:S02]  /*1b40*/  FSEL R10, R10, RZ, P0 ;  /* 0x000000ff0a0a7208 */ /* 0x000fe40000000000 */
[----:B------:R-:W-:-:S06]  /*1b50*/  FSEL R11, R11, 1.875, P0 ;  /* 0x3ff000000b0b7808 */ /* 0x000fcc0000000000 */
[----:B0-----:R-:W-:-:S06]  /*1b60*/  DADD R12, R12, R10 ;  /* 0x000000000c0c7229 */ /* 0x001fcc000000000a */
[----:B------:R-:W-:Y:S01]  /*1b70*/  F2F.F32.F64 R3, R12 ;  /* 0x0000000c00037310 */ /* 0x000fe20000301000 */
[----:B------:R-:W-:Y:S01]  /*1b80*/  BSSY.RECONVERGENT B0, `(.L_x_48) ;  /* 0x0000007000007945 */ /* 0x000fe20003800200 */
[----:B--2---:R-:W-:-:S06]  /*1b90*/  FADD R4, R0, -R15 ;  /* 0x8000000f00047221 */ /* 0x004fcc0000000000 */
[----:B------:R-:W0:Y:S01]  /*1ba0*/  F2F.F64.F32 R34, R4 ;  /* 0x0000000400227310 */ /* 0x000e220000201800 */
[----:B------:R-:W-:Y:S01]  /*1bb0*/  MOV R0, 0x1bf0 ;  /* 0x00001bf000007802 */ /* 0x000fe20000000f00 */
[----:B0-----:R-:W-:-:S10]  /*1bc0*/  DADD R10, -RZ, |R34| ;  /* 0x00000000ff0a7229 */ /* 0x001fd40000000522 */
[----:B------:R-:W-:-:S07]  /*1bd0*/  IMAD.MOV.U32 R6, RZ, RZ, R11 ;  /* 0x000000ffff067224 */ /* 0x000fce00078e000b */
[----:B------:R-:W-:Y:S05]  /*1be0*/  CALL.REL.NOINC `($_Z12calculateBICPfS_S_PiS0_$__internal_accurate_pow) ;  /* 0x0000000c00507944 */ /* 0x000fea0003c00000 */
[----:B------:R-:W-:Y:S05]  /*1bf0*/  BSYNC.RECONVERGENT B0 ;  /* 0x0000000000007941 */ /* 0x000fea0003800200 */
.L_x_48:
        /* <DEDUP_REMOVED lines=15> */
.L_x_51:
[----:B------:R-:W-:-:S11]  /*1cf0*/  DADD R10, R34, 2 ;  /* 0x40000000220a7429 */ /* 0x000fd60000000000 */
.L_x_50:
[----:B------:R-:W-:Y:S05]  /*1d00*/  BSYNC.RECONVERGENT B0 ;  /* 0x0000000000007941 */ /* 0x000fea0003800200 */
.L_x_49:
[----:B------:R-:W-:Y:S01]  /*1d10*/  IMAD.U32 R13, RZ, RZ, UR7 ;  /* 0x00000007ff0d7e24 */ /* 0x000fe2000f8e00ff */
[----:B------:R-:W2:Y:S03]  /*1d20*/  LDG.E R31, desc[UR10][R30.64+0xc] ;  /* 0x00000c0a1e1f7981 */ /* 0x000ea6000c1e1900 */
[----:B------:R-:W-:-:S06]  /*1d30*/  IMAD.WIDE.U32 R32, R13, 0x4, R32 ;  /* 0x000000040d207825 */ /* 0x000fcc00078e0020 */
        /* <DEDUP_REMOVED lines=8> */
[----:B------:R-:W-:Y:S01]  /*1dc0*/  MOV R0, 0x1e20 ;  /* 0x00001e2000007802 */ /* 0x000fe20000000f00 */
[----:B--2---:R-:W-:-:S05]  /*1dd0*/  FADD R3, R32, -R31 ;  /* 0x8000001f20037221 */ /* 0x004fca0000000000 */
[----:B------:R-:W0:Y:S02]  /*1de0*/  F2F.F64.F32 R30, R3 ;  /* 0x00000003001e7310 */ /* 0x000e240000201800 */
[----:B0-----:R-:W-:-:S10]  /*1df0*/  DADD R10, -RZ, |R30| ;  /* 0x00000000ff0a7229 */ /* 0x001fd4000000051e */
[----:B------:R-:W-:-:S07]  /*1e00*/  IMAD.MOV.U32 R6, RZ, RZ, R11 ;  /* 0x000000ffff067224 */ /* 0x000fce00078e000b */
[----:B------:R-:W-:Y:S05]  /*1e10*/  CALL.REL.NOINC `($_Z12calculateBICPfS_S_PiS0_$__internal_accurate_pow) ;  /* 0x0000000800c47944 */ /* 0x000fea0003c00000 */
[----:B------:R-:W-:Y:S05]  /*1e20*/  BSYNC.RECONVERGENT B0 ;  /* 0x0000000000007941 */ /* 0x000fea0003800200 */
.L_x_52:
        /* <DEDUP_REMOVED lines=15> */
.L_x_55:
[----:B------:R-:W-:-:S11]  /*1f20*/  DADD R10, R30, 2 ;  /* 0x400000001e0a7429 */ /* 0x000fd60000000000 */
.L_x_54:
[----:B------:R-:W-:Y:S05]  /*1f30*/  BSYNC.RECONVERGENT B0 ;  /* 0x0000000000007941 */ /* 0x000fea0003800200 */
.L_x_53:
[----:B------:R-:W0:Y:S01]  /*1f40*/  F2F.F64.F32 R12, R4 ;  /* 0x00000004000c7310 */ /* 0x000e220000201800 */
[----:B------:R-:W-:-:S04]  /*1f50*/  FSETP.NEU.AND P0, PT, R3, 1, PT ;  /* 0x3f8000000300780b */ /* 0x000fc80003f0d000 */
[----:B------:R-:W-:Y:S02]  /*1f60*/  FSEL R10, R10, RZ, P0 ;  /* 0x000000ff0a0a7208 */ /* 0x000fe40000000000 */
[----:B------:R-:W-:-:S06]  /*1f70*/  FSEL R11, R11, 1.875, P0 ;  /* 0x3ff000000b0b7808 */ /* 0x000fcc0000000000 */
[----:B0-----:R-:W-:-:S06]  /*1f80*/  DADD R12, R12, R10 ;  /* 0x000000000c0c7229 */ /* 0x001fcc000000000a */
[----:B------:R2:W3:Y:S01]  /*1f90*/  F2F.F32.F64 R3, R12 ;  /* 0x0000000c00037310 */ /* 0x0004e20000301000 */
[----:B------:R-:W-:Y:S05]  /*1fa0*/  BRA.U UP0, `(.L_x_56) ;  /* 0xfffffff500c07547 */ /* 0x000fea000b83ffff */
[----:B---3--:R0:W1:Y:S02]  /*1fb0*/  F2F.F64.F32 R28, R3 ;  /* 0x00000003001c7310 */ /* 0x0080640000201800 */
.L_x_40:
[----:B------:R-:W-:-:S09]  /*1fc0*/  UISETP.NE.AND UP0, UPT, UR8, URZ, UPT ;  /* 0x000000ff0800728c */ /* 0x000fd2000bf05270 */
[----:B------:R-:W-:Y:S05]  /*1fd0*/  BRA.U !UP0, `(.L_x_39) ;  /* 0x0000000508c47547 */ /* 0x000fea000b800000 */
[----:B------:R-:W3:Y:S01]  /*1fe0*/  LDC.64 R8, c[0x0][0x388] ;  /* 0x0000e200ff087b82 */ /* 0x000ee20000000a00 */
[----:B0-----:R-:W-:Y:S02]  /*1ff0*/  IMAD.U32 R3, RZ, RZ, UR7 ;  /* 0x00000007ff037e24 */ /* 0x001fe4000f8e00ff */
[----:B------:R-:W-:Y:S02]  /*2000*/  VIADD R5, R5, UR5 ;  /* 0x0000000505057c36 */ /* 0x000fe40008000000 */
[----:B------:R-:W-:-:S03]  /*2010*/  IMAD R3, R3, UR5, R2 ;  /* 0x0000000503037c24 */ /* 0x000fc6000f8e0202 */
        /* <DEDUP_REMOVED lines=10> */
[----:B------:R-:W-:-:S07]  /*20c0*/  IMAD.MOV.U32 R6, RZ, RZ, R11 ;  /* 0x000000ffff067224 */ /* 0x000fce00078e000b */
[----:B-12---:R-:W-:Y:S05]  /*20d0*/  CALL.REL.NOINC `($_Z12calculateBICPfS_S_PiS0_$__internal_accurate_pow) ;  /* 0x0000000800147944 */ /* 0x006fea0003c00000 */
[----:B------:R-:W-:Y:S05]  /*20e0*/  BSYNC.RECONVERGENT B0 ;  /* 0x0000000000007941 */ /* 0x000fea0003800200 */
.L_x_57:
        /* <DEDUP_REMOVED lines=15> */
.L_x_60:
[----:B------:R-:W-:-:S11]  /*21e0*/  DADD R10, R4, 2 ;  /* 0x40000000040a7429 */ /* 0x000fd60000000000 */
.L_x_59:
[----:B------:R-:W-:Y:S05]  /*21f0*/  BSYNC.RECONVERGENT B0 ;  /* 0x0000000000007941 */ /* 0x000fea0003800200 */
.L_x_58:
[----:B------:R-:W-:Y:S01]  /*2200*/  FSETP.NEU.AND P0, PT, R3, 1, PT ;  /* 0x3f8000000300780b */ /* 0x000fe20003f0d000 */
[----:B------:R-:W-:-:S03]  /*2210*/  UISETP.NE.AND UP0, UPT, UR8, 0x1, UPT ;  /* 0x000000010800788c */ /* 0x000fc6000bf05270 */
[----:B------:R-:W-:Y:S02]  /*2220*/  FSEL R4, R10, RZ, P0 ;  /* 0x000000ff0a047208 */ /* 0x000fe40000000000 */
[----:B------:R-:W-:-:S06]  /*2230*/  FSEL R5, R11, 1.875, P0 ;  /* 0x3ff000000b057808 */ /* 0x000fcc0000000000 */
[----:B------:R-:W-:-:S06]  /*2240*/  DADD R28, R28, R4 ;  /* 0x000000001c1c7229 */ /* 0x000fcc0000000004 */
[----:B------:R3:W4:Y:S01]  /*2250*/  F2F.F32.F64 R3, R28 ;  /* 0x0000001c00037310 */ /* 0x0007220000301000 */
[----:B------:R-:W-:Y:S05]  /*2260*/  BRA.U !UP0, `(.L_x_39) ;  /* 0x0000000508207547 */ /* 0x000fea000b800000 */
[----:B------:R-:W-:-:S04]  /*2270*/  IMAD.U32 R5, RZ, RZ, UR7 ;  /* 0x00000007ff057e24 */ /* 0x000fc8000f8e00ff */
[----:B------:R-:W-:Y:S02]  /*2280*/  IMAD.WIDE.U32 R30, R5, 0x4, R30 ;  /* 0x00000004051e7825 */ /* 0x000fe400078e001e */
[----:B------:R-:W2:Y:S04]  /*2290*/  LDG.E R5, desc[UR10][R8.64+0x4] ;  /* 0x0000040a08057981 */ /* 0x000ea8000c1e1900 */
[----:B------:R-:W2:Y:S01]  /*22a0*/  LDG.E R4, desc[UR10][R30.64] ;  /* 0x0000000a1e047981 */ /* 0x000ea2000c1e1900 */
[----:B------:R-:W-:Y:S01]  /*22b0*/  BSSY.RECONVERGENT B0, `(.L_x_61) ;  /* 0x0000007000007945 */ /* 0x000fe20003800200 */
[----:B------:R-:W-:Y:S01]  /*22c0*/  MOV R0, 0x2320 ;  /* 0x0000232000007802 */ /* 0x000fe20000000f00 */
[----:B--2---:R-:W-:-:S04]  /*22d0*/  FADD R4, R4, -R5 ;  /* 0x8000000504047221 */ /* 0x004fc80000000000 */
[----:B---3--:R-:W0:Y:S02]  /*22e0*/  F2F.F64.F32 R28, R4 ;  /* 0x00000004001c7310 */ /* 0x008e240000201800 */
[----:B0-----:R-:W-:-:S10]  /*22f0*/  DADD R10, -RZ, |R28| ;  /* 0x00000000ff0a7229 */ /* 0x001fd4000000051c */
[----:B------:R-:W-:-:S07]  /*2300*/  IMAD.MOV.U32 R6, RZ, RZ, R11 ;  /* 0x000000ffff067224 */ /* 0x000fce00078e000b */
[----:B----4-:R-:W-:Y:S05]  /*2310*/  CALL.REL.NOINC `($_Z12calculateBICPfS_S_PiS0_$__internal_accurate_pow) ;  /* 0x0000000400847944 */ /* 0x010fea0003c00000 */
[----:B------:R-:W-:Y:S05]  /*2320*/  BSYNC.RECONVERGENT B0 ;  /* 0x0000000000007941 */ /* 0x000fea0003800200 */
.L_x_61:
        /* <DEDUP_REMOVED lines=15> */
.L_x_64:
[----:B------:R-:W-:-:S11]  /*2420*/  DADD R10, R28, 2 ;  /* 0x400000001c0a7429 */ /* 0x000fd60000000000 */
.L_x_63:
[----:B------:R-:W-:Y:S05]  /*2430*/  BSYNC.RECONVERGENT B0 ;  /* 0x0000000000007941 */ /* 0x000fea0003800200 */
.L_x_62:
[----:B------:R-:W0:Y:S01]  /*2440*/  F2F.F64.F32 R12, R3 ;  /* 0x00000003000c7310 */ /* 0x000e220000201800 */
[----:B------:R-:W-:Y:S01]  /*2450*/  FSETP.NEU.AND P0, PT, R4, 1, PT ;  /* 0x3f8000000400780b */ /* 0x000fe20003f0d000 */
[----:B------:R-:W-:-:S03]  /*2460*/  UISETP.NE.AND UP0, UPT, UR8, 0x2, UPT ;  /* 0x000000020800788c */ /* 0x000fc6000bf05270 */
[----:B------:R-:W-:Y:S02]  /*2470*/  FSEL R4, R10, RZ, P0 ;  /* 0x000000ff0a047208 */ /* 0x000fe40000000000 */
[----:B------:R-:W-:-:S06]  /*2480*/  FSEL R5, R11, 1.875, P0 ;  /* 0x3ff000000b057808 */ /* 0x000fcc0000000000 */
[----:B0-----:R-:W-:-:S06]  /*2490*/  DADD R4, R12, R4 ;  /* 0x000000000c047229 */ /* 0x001fcc0000000004 */
[----:B------:R0:W1:Y:S01]  /*24a0*/  F2F.F32.F64 R3, R4 ;  /* 0x0000000400037310 */ /* 0x0000620000301000 */
[----:B------:R-:W-:Y:S05]  /*24b0*/  BRA.U !UP0, `(.L_x_39) ;  /* 0x00000001088c7547 */ /* 0x000fea000b800000 */
[----:B0-----:R-:W-:Y:S01]  /*24c0*/  IMAD.U32 R5, RZ, RZ, UR7 ;  /* 0x00000007ff057e24 */ /* 0x001fe2000f8e00ff */
[----:B------:R-:W2:Y:S03]  /*24d0*/  LDG.E R9, desc[UR10][R8.64+0x8] ;  /* 0x0000080a08097981 */ /* 0x000ea6000c1e1900 */
[----:B------:R-:W-:-:S05]  /*24e0*/  IMAD.WIDE.U32 R30, R5, 0x4, R30 ;  /* 0x00000004051e7825 */ /* 0x000fca00078e001e */
[----:B------:R-:W2:Y:S01]  /*24f0*/  LDG.E R4, desc[UR10][R30.64] ;  /* 0x0000000a1e047981 */ /* 0x000ea2000c1e1900 */
        /* <DEDUP_REMOVED lines=8> */
.L_x_65:
        /* <DEDUP_REMOVED lines=15> */
.L_x_68:
[----:B------:R-:W-:-:S11]  /*2670*/  DADD R10, R8, 2 ;  /* 0x40000000080a7429 */ /* 0x000fd60000000000 */
.L_x_67:
[----:B------:R-:W-:Y:S05]  /*2680*/  BSYNC.RECONVERGENT B0 ;  /* 0x0000000000007941 */ /* 0x000fea0003800200 */
.L_x_66:
[----:B------:R-:W0:Y:S01]  /*2690*/  F2F.F64.F32 R8, R3 ;  /* 0x0000000300087310 */ /* 0x000e220000201800 */
[----:B------:R-:W-:-:S04]  /*26a0*/  FSETP.NEU.AND P0, PT, R4, 1, PT ;  /* 0x3f8000000400780b */ /* 0x000fc80003f0d000 */
[----:B------:R-:W-:Y:S02]  /*26b0*/  FSEL R4, R10, RZ, P0 ;  /* 0x000000ff0a047208 */ /* 0x000fe40000000000 */
[----:B------:R-:W-:-:S06]  /*26c0*/  FSEL R5, R11, 1.875, P0 ;  /* 0x3ff000000b057808 */ /* 0x000fcc0000000000 */
[----:B0-----:R-:W-:-:S06]  /*26d0*/  DADD R4, R8, R4 ;  /* 0x0000000008047229 */ /* 0x001fcc0000000004 */
[----:B------:R0:W1:Y:S05]  /*26e0*/  F2F.F32.F64 R3, R4 ;  /* 0x0000000400037310 */ /* 0x00006a0000301000 */
.L_x_39:
[----:B------:R-:W5:Y:S02]  /*26f0*/  LDCU.64 UR6, c[0x0][0x390] ;  /* 0x00007200ff0677ac */ /* 0x000f640008000a00 */
[----:B-----5:R-:W-:-:S06]  /*2700*/  UIMAD.WIDE.U32 UR6, UR4, 0x4, UR6 ;  /* 0x00000004040678a5 */ /* 0x020fcc000f8e0006 */
[----:B------:R-:W-:Y:S02]  /*2710*/  IMAD.U32 R8, RZ, RZ, UR6 ;  /* 0x00000006ff087e24 */ /* 0x000fe4000f8e00ff */
[----:B------:R-:W-:Y:S01]  /*2720*/  IMAD.U32 R9, RZ, RZ, UR7 ;  /* 0x00000007ff097e24 */ /* 0x000fe2000f8e00ff */
[----:B------:R-:W-:Y:S06]  /*2730*/  BAR.SYNC.DEFER_BLOCKING 0x0 ;  /* 0x0000000000007b1d */ /* 0x000fec0000010000 */
[----:B------:R-:W1:Y:S02]  /*2740*/  LDG.E R0, desc[UR10][R8.64+-0x4] ;  /* 0xfffffc0a08007981 */ /* 0x000e64000c1e1900 */
[----:B0-----:R-:W0:Y:S01]  /*2750*/  LDC.64 R4, c[0x0][0x3a0] ;  /* 0x0000e800ff047b82 */ /* 0x001e220000000a00 */
[----:B-1--4-:R-:W-:-:S05]  /*2760*/  FADD R3, R0, R3 ;  /* 0x0000000300037221 */ /* 0x012fca0000000000 */
[----:B------:R1:W-:Y:S04]  /*2770*/  STG.E desc[UR10][R8.64+-0x4], R3 ;  /* 0xfffffc0308007986 */ /* 0x0003e8000c10190a */
[----:B0-----:R-:W4:Y:S01]  /*2780*/  LDG.E R4, desc[UR10][R4.64] ;  /* 0x0000000a04047981 */ /* 0x001f22000c1e1900 */
[----:B------:R-:W-:Y:S02]  /*2790*/  UIADD3 UR5, UPT, UPT, UR4, 0x1, URZ ;  /* 0x0000000104057890 */ /* 0x000fe4000fffe0ff */
[----:B----4-:R-:W-:-:S13]  /*27a0*/  ISETP.LE.AND P0, PT, R4, UR4, PT ;  /* 0x0000000404007c0c */ /* 0x010fda000bf03270 */
[----:B-1----:R-:W-:Y:S05]  /*27b0*/  @!P0 BRA `(.L_x_69) ;  /* 0xffffffd800648947 */ /* 0x002fea000383ffff */
[----:B------:R-:W-:Y:S05]  /*27c0*/  EXIT ;  /* 0x000000000000794d */ /* 0x000fea0003800000 */
        .weak           $__internal_0_$__cuda_sm20_sqrt_rn_f32_slowpath
        .type           $__internal_0_$__cuda_sm20_sqrt_rn_f32_slowpath,@function
        .size           $__internal_0_$__cuda_sm20_sqrt_rn_f32_slowpath,($_Z12calculateBICPfS_S_PiS0_$__internal_accurate_pow - $__internal_0_$__cuda_sm20_sqrt_rn_f32_slowpath)
$__internal_0_$__cuda_sm20_sqrt_rn_f32_slowpath:
[----:B------:R-:W-:-:S13]  /*27d0*/  LOP3.LUT P0, RZ, R7, 0x7fffffff, RZ, 0xc0, !PT ;  /* 0x7fffffff07ff7812 */ /* 0x000fda000780c0ff */
[----:B------:R-:W-:Y:S01]  /*27e0*/  @!P0 IMAD.MOV.U32 R0, RZ, RZ, R7 ;  /* 0x000000ffff008224 */ /* 0x000fe200078e0007 */
[----:B------:R-:W-:Y:S06]  /*27f0*/  @!P0 BRA `(.L_x_70) ;  /* 0x0000000000408947 */ /* 0x000fec0003800000 */
[----:B------:R-:W-:-:S13]  /*2800*/  FSETP.GEU.FTZ.AND P0, PT, R7, RZ, PT ;  /* 0x000000ff0700720b */ /* 0x000fda0003f1e000 */
[----:B------:R-:W-:Y:S01]  /*2810*/  @!P0 IMAD.MOV.U32 R0, RZ, RZ, 0x7fffffff ;  /* 0x7fffffffff008424 */ /* 0x000fe200078e00ff */
[----:B------:R-:W-:Y:S06]  /*2820*/  @!P0 BRA `(.L_x_70) ;  /* 0x0000000000348947 */ /* 0x000fec0003800000 */
[----:B------:R-:W-:-:S13]  /*2830*/  FSETP.GTU.FTZ.AND P0, PT, |R7|, +INF , PT ;  /* 0x7f8000000700780b */ /* 0x000fda0003f1c200 */
[----:B------:R-:W-:Y:S01]  /*2840*/  @P0 FADD.FTZ R0, R7, 1 ;  /* 0x3f80000007000421 */ /* 0x000fe20000010000 */
[----:B------:R-:W-:Y:S06]  /*2850*/  @P0 BRA `(.L_x_70) ;  /* 0x0000000000280947 */ /* 0x000fec0003800000 */
[----:B------:R-:W-:-:S13]  /*2860*/  FSETP.NEU.FTZ.AND P0, PT, |R7|, +INF , PT ;  /* 0x7f8000000700780b */ /* 0x000fda0003f1d200 */
[----:B------:R-:W-:-:S04]  /*2870*/  @P0 FFMA R6, R7, 1.84467440737095516160e+19, RZ ;  /* 0x5f80000007060823 */ /* 0x000fc800000000ff */
[----:B------:R-:W0:Y:S02]  /*2880*/  @P0 MUFU.RSQ R9, R6 ;  /* 0x0000000600090308 */ /* 0x000e240000001400 */
[----:B0-----:R-:W-:Y:S01]  /*2890*/  @P0 FMUL.FTZ R11, R6, R9 ;  /* 0x00000009060b0220 */ /* 0x001fe20000410000 */
[----:B------:R-:W-:-:S03]  /*28a0*/  @P0 FMUL.FTZ R9, R9, 0.5 ;  /* 0x3f00000009090820 */ /* 0x000fc60000410000 */
[----:B------:R-:W-:-:S04]  /*28b0*/  @P0 FADD.FTZ R0, -R11, -RZ ;  /* 0x800000ff0b000221 */ /* 0x000fc80000010100 */
[----:B------:R-:W-:Y:S01]  /*28c0*/  @P0 FFMA R8, R11, R0, R6 ;  /* 0x000000000b080223 */ /* 0x000fe20000000006 */
[----:B------:R-:W-:-:S03]  /*28d0*/  @!P0 IMAD.MOV.U32 R0, RZ, RZ, R7 ;  /* 0x000000ffff008224 */ /* 0x000fc600078e0007 */
[----:B------:R-:W-:-:S04]  /*28e0*/  @P0 FFMA R8, R8, R9, R11 ;  /* 0x0000000908080223 */ /* 0x000fc8000000000b */
[----:B------:R-:W-:-:S07]  /*28f0*/  @P0 FMUL.FTZ R0, R8, 2.3283064365386962891e-10 ;  /* 0x2f80000008000820 */ /* 0x000fce0000410000 */
.L_x_70:
[----:B------:R-:W-:Y:S02]  /*2900*/  IMAD.MOV.U32 R8, RZ, RZ, R10 ;  /* 0x000000ffff087224 */ /* 0x000fe400078e000a */
[----:B------:R-:W-:-:S04]  /*2910*/  IMAD.MOV.U32 R9, RZ, RZ, 0x0 ;  /* 0x00000000ff097424 */ /* 0x000fc800078e00ff */
[----:B------:R-:W-:Y:S05]  /*2920*/  RET.REL.NODEC R8 `(_Z12calculateBICPfS_S_PiS0_) ;  /* 0xffffffd408b47950 */ /* 0x000fea0003c3ffff */
        .type           $_Z12calculateBICPfS_S_PiS0_$__internal_accurate_pow,@function
        .size           $_Z12calculateBICPfS_S_PiS0_$__internal_accurate_pow,(.L_x_74 - $_Z12calculateBICPfS_S_PiS0_$__internal_accurate_pow)
$_Z12calculateBICPfS_S_PiS0_$__internal_accurate_pow:
[----:B------:R-:W-:Y:S01]  /*2930*/  ISETP.GT.U32.AND P0, PT, R6, 0xfffff, PT ;  /* 0x000fffff0600780c */ /* 0x000fe20003f04070 */
[--C-:B------:R-:W-:Y:S01]  /*2940*/  IMAD.MOV.U32 R11, RZ, RZ, R6.reuse ;  /* 0x000000ffff0b7224 */ /* 0x100fe200078e0006 */
[----:B------:R-:W-:Y:S01]  /*2950*/  UMOV UR18, 0x7d2cafe2 ;  /* 0x7d2cafe200127882 */ /* 0x000fe20000000000 */
[----:B------:R-:W-:Y:S01]  /*2960*/  IMAD.MOV.U32 R14, RZ, RZ, RZ ;  /* 0x000000ffff0e7224 */ /* 0x000fe200078e00ff */
[----:B------:R-:W-:Y:S01]  /*2970*/  UMOV UR19, 0x3eb0f5ff ;  /* 0x3eb0f5ff00137882 */ /* 0x000fe20000000000 */
[----:B------:R-:W-:Y:S01]  /*2980*/  SHF.R.U32.HI R6, RZ, 0x14, R6 ;  /* 0x00000014ff067819 */ /* 0x000fe20000011606 */
[----:B------:R-:W-:Y:S01]  /*2990*/  UMOV UR20, 0x3b39803f ;  /* 0x3b39803f00147882 */ /* 0x000fe20000000000 */
[----:B------:R-:W-:-:S06]  /*29a0*/  UMOV UR21, 0x3c7abc9e ;  /* 0x3c7abc9e00157882 */ /* 0x000fcc0000000000 */
[----:B------:R-:W-:-:S10]  /*29b0*/  @!P0 DMUL R12, R10, 1.80143985094819840000e+16 ;  /* 0x435000000a0c8828 */ /* 0x000fd40000000000 */
[----:B------:R-:W-:Y:S01]  /*29c0*/  @!P0 IMAD.MOV.U32 R11, RZ, RZ, R13 ;  /* 0x000000ffff0b8224 */ /* 0x000fe200078e000d */
[----:B------:R-:W-:Y:S01]  /*29d0*/  @!P0 LEA.HI R6, R13, 0xffffffca, RZ, 0xc ;  /* 0xffffffca0d068811 */ /* 0x000fe200078f60ff */
[----:B------:R-:W-:-:S03]  /*29e0*/  @!P0 IMAD.MOV.U32 R10, RZ, RZ, R12 ;  /* 0x000000ffff0a8224 */ /* 0x000fc600078e000c */
[----:B------:R-:W-:Y:S01]  /*29f0*/  LOP3.LUT R11, R11, 0x800fffff, RZ, 0xc0, !PT ;  /* 0x800fffff0b0b7812 */ /* 0x000fe200078ec0ff */
[----:B------:R-:W-:-:S03]  /*2a00*/  IMAD.MOV.U32 R18, RZ, RZ, R10 ;  /* 0x000000ffff127224 */ /* 0x000fc600078e000a */
[----:B------:R-:W-:-:S04]  /*2a10*/  LOP3.LUT R11, R11, 0x3ff00000, RZ, 0xfc, !PT ;  /* 0x3ff000000b0b7812 */ /* 0x000fc800078efcff */
[----:B------:R-:W-:Y:S01]  /*2a20*/  ISETP.GE.U32.AND P1, PT, R11, 0x3ff6a09f, PT ;  /* 0x3ff6a09f0b00780c */ /* 0x000fe20003f26070 */
[----:B------:R-:W-:-:S12]  /*2a30*/  IMAD.MOV.U32 R19, RZ, RZ, R11 ;  /* 0x000000ffff137224 */ /* 0x000fd800078e000b */
[----:B------:R-:W-:-:S04]  /*2a40*/  @P1 VIADD R10, R19, 0xfff00000 ;  /* 0xfff00000130a1836 */ /* 0x000fc80000000000 */
[----:B------:R-:W-:-:S06]  /*2a50*/  @P1 IMAD.MOV.U32 R19, RZ, RZ, R10 ;  /* 0x000000ffff131224 */ /* 0x000fcc00078e000a */
[C---:B------:R-:W-:Y:S02]  /*2a60*/  DADD R10, R18.reuse, 1 ;  /* 0x3ff00000120a7429 */ /* 0x040fe40000000000 */
[----:B------:R-:W-:-:S04]  /*2a70*/  DADD R18, R18, -1 ;  /* 0xbff0000012127429 */ /* 0x000fc80000000000 */
[----:B------:R-:W0:Y:S02]  /*2a80*/  MUFU.RCP64H R15, R11 ;  /* 0x0000000b000f7308 */ /* 0x000e240000001800 */
[----:B0-----:R-:W-:-:S08]  /*2a90*/  DFMA R10, -R10, R14, 1 ;  /* 0x3ff000000a0a742b */ /* 0x001fd0000000010e */
[----:B------:R-:W-:-:S08]  /*2aa0*/  DFMA R10, R10, R10, R10 ;  /* 0x0000000a0a0a722b */ /* 0x000fd0000000000a */
[----:B------:R-:W-:Y:S01]  /*2ab0*/  DFMA R10, R14, R10, R14 ;  /* 0x0000000a0e0a722b */ /* 0x000fe2000000000e */
[----:B------:R-:W-:Y:S02]  /*2ac0*/  IMAD.MOV.U32 R14, RZ, RZ, 0x41ad3b5a ;  /* 0x41ad3b5aff0e7424 */ /* 0x000fe400078e00ff */
[----:B------:R-:W-:-:S05]  /*2ad0*/  IMAD.MOV.U32 R15, RZ, RZ, 0x3ed0f5d2 ;  /* 0x3ed0f5d2ff0f7424 */ /* 0x000fca00078e00ff */
[----:B------:R-:W-:-:S08]  /*2ae0*/  DMUL R16, R18, R10 ;  /* 0x0000000a12107228 */ /* 0x000fd00000000000 */
[----:B------:R-:W-:-:S08]  /*2af0*/  DFMA R16, R18, R10, R16 ;  /* 0x0000000a1210722b */ /* 0x000fd00000000010 */
[CC--:B------:R-:W-:Y:S02]  /*2b00*/  DMUL R22, R16.reuse, R16.reuse ;  /* 0x0000001010167228 */ /* 0x0c0fe40000000000 */
[----:B------:R-:W-:-:S06]  /*2b10*/  DMUL R24, R16, R16 ;  /* 0x0000001010187228 */ /* 0x000fcc0000000000 */
[----:B------:R-:W-:Y:S01]  /*2b20*/  DFMA R14, R22, UR18, R14 ;  /* 0x00000012160e7c2b */ /* 0x000fe2000800000e */
[----:B------:R-:W-:Y:S01]  /*2b30*/  UMOV UR18, 0x75488a3f ;  /* 0x75488a3f00127882 */ /* 0x000fe20000000000 */
[----:B------:R-:W-:-:S06]  /*2b40*/  UMOV UR19, 0x3ef3b20a ;  /* 0x3ef3b20a00137882 */ /* 0x000fcc0000000000 */
[----:B------:R-:W-:Y:S01]  /*2b50*/  DFMA R20, R22, R14, UR18 ;  /* 0x0000001216147e2b */ /* 0x000fe2000800000e */
[----:B------:R-:W-:Y:S01]  /*2b60*/  UMOV UR18, 0xe4faecd5 ;  /* 0xe4faecd500127882 */ /* 0x000fe20000000000 */
[----:B------:R-:W-:Y:S01]  /*2b70*/  UMOV UR19, 0x3f1745cd ;  /* 0x3f1745cd00137882 */ /* 0x000fe20000000000 */
[----:B------:R-:W-:-:S05]  /*2b80*/  DADD R14, R18, -R16 ;  /* 0x00000000120e7229 */ /* 0x000fca0000000810 */
[----:B------:R-:W-:Y:S01]  /*2b90*/  DFMA R20, R22, R20, UR18 ;  /* 0x0000001216147e2b */ /* 0x000fe20008000014 */
[----:B------:R-:W-:Y:S01]  /*2ba0*/  UMOV UR18, 0x258a578b ;  /* 0x258a578b00127882 */ /* 0x000fe20000000000 */
[----:B------:R-:W-:Y:S01]  /*2bb0*/  UMOV UR19, 0x3f3c71c7 ;  /* 0x3f3c71c700137882 */ /* 0x000fe20000000000 */
[----:B------:R-:W-:-:S05]  /*2bc0*/  DADD R14, R14, R14 ;  /* 0x000000000e0e7229 */ /* 0x000fca000000000e */
[----:B------:R-:W-:Y:S01]  /*2bd0*/  DFMA R20, R22, R20, UR18 ;  /* 0x0000001216147e2b */ /* 0x000fe20008000014 */
[----:B------:R-:W-:Y:S01]  /*2be0*/  UMOV UR18, 0x9242b910 ;  /* 0x9242b91000127882 */ /* 0x000fe20000000000 */
[----:B------:R-:W-:Y:S01]  /*2bf0*/  UMOV UR19, 0x3f624924 ;  /* 0x3f62492400137882 */ /* 0x000fe20000000000 */
[----:B------:R-:W-:-:S05]  /*2c00*/  DFMA R14, R18, -R16, R14 ;  /* 0x80000010120e722b */ /* 0x000fca000000000e */
[----:B------:R-:W-:Y:S01]  /*2c10*/  DFMA R20, R22, R20, UR18 ;  /* 0x0000001216147e2b */ /* 0x000fe20008000014 */
[----:B------:R-:W-:Y:S01]  /*2c20*/  UMOV UR18, 0x99999dfb ;  /* 0x99999dfb00127882 */ /* 0x000fe20000000000 */
[----:B------:R-:W-:Y:S01]  /*2c30*/  UMOV UR19, 0x3f899999 ;  /* 0x3f89999900137882 */ /* 0x000fe20000000000 */
[----:B------:R-:W-:-:S05]  /*2c40*/  DMUL R14, R10, R14 ;  /* 0x0000000e0a0e7228 */ /* 0x000fca0000000000 */
[----:B------:R-:W-:Y:S01]  /*2c50*/  DFMA R20, R22, R20, UR18 ;  /* 0x0000001216147e2b */ /* 0x000fe20008000014 */
[----:B------:R-:W-:Y:S01]  /*2c60*/  UMOV UR18, 0x55555555 ;  /* 0x5555555500127882 */ /* 0x000fe20000000000 */
[----:B------:R-:W-:-:S06]  /*2c70*/  UMOV UR19, 0x3fb55555 ;  /* 0x3fb5555500137882 */ /* 0x000fcc0000000000 */
[----:B------:R-:W-:-:S08]  /*2c80*/  DFMA R18, R22, R20, UR18 ;  /* 0x0000001216127e2b */ /* 0x000fd00008000014 */
[----:B------:R-:W-:Y:S01]  /*2c90*/  DADD R10, -R18, UR18 ;  /* 0x00000012120a7e29 */ /* 0x000fe20008000100 */
[----:B------:R-:W-:Y:S01]  /*2ca0*/  UMOV UR18, 0xb9e7b0 ;  /* 0x00b9e7b000127882 */ /* 0x000fe20000000000 */
[----:B------:R-:W-:-:S06]  /*2cb0*/  UMOV UR19, 0x3c46a4cb ;  /* 0x3c46a4cb00137882 */ /* 0x000fcc0000000000 */
[----:B------:R-:W-:Y:S02]  /*2cc0*/  DFMA R10, R22, R20, R10 ;  /* 0x00000014160a722b */ /* 0x000fe4000000000a */
[----:B------:R-:W-:Y:S01]  /*2cd0*/  DFMA R20, R16, R16, -R24 ;  /* 0x000000101014722b */ /* 0x000fe20000000818 */
[----:B------:R-:W-:Y:S02]  /*2ce0*/  VIADD R23, R15, 0x100000 ;  /* 0x001000000f177836 */ /* 0x000fe40000000000 */
[----:B------:R-:W-:-:S03]  /*2cf0*/  IMAD.MOV.U32 R22, RZ, RZ, R14 ;  /* 0x000000ffff167224 */ /* 0x000fc600078e000e */
[----:B------:R-:W-:Y:S01]  /*2d00*/  DADD R10, R10, -UR18 ;  /* 0x800000120a0a7e29 */ /* 0x000fe20008000000 */
[----:B------:R-:W-:Y:S01]  /*2d10*/  UMOV UR18, 0x80000000 ;  /* 0x8000000000127882 */ /* 0x000fe20000000000 */
[----:B------:R-:W-:Y:S01]  /*2d20*/  UMOV UR19, 0x43300000 ;  /* 0x4330000000137882 */ /* 0x000fe20000000000 */
[C---:B------:R-:W-:Y:S02]  /*2d30*/  DFMA R22, R16.reuse, R22, R20 ;  /* 0x000000161016722b */ /* 0x040fe40000000014 */
[----:B------:R-:W-:-:S08]  /*2d40*/  DMUL R20, R16, R24 ;  /* 0x0000001810147228 */ /* 0x000fd00000000000 */
[----:B------:R-:W-:-:S08]  /*2d50*/  DFMA R26, R16, R24, -R20 ;  /* 0x00000018101a722b */ /* 0x000fd00000000814 */
[----:B------:R-:W-:Y:S02]  /*2d60*/  DFMA R26, R14, R24, R26 ;  /* 0x000000180e1a722b */ /* 0x000fe4000000001a */
[----:B------:R-:W-:-:S06]  /*2d70*/  DADD R24, R18, R10 ;  /* 0x0000000012187229 */ /* 0x000fcc000000000a */
[----:B------:R-:W-:Y:S02]  /*2d80*/  DFMA R22, R16, R22, R26 ;  /* 0x000000161016722b */ /* 0x000fe4000000001a */
[----:B------:R-:W-:Y:S02]  /*2d90*/  DADD R26, R18, -R24 ;  /* 0x00000000121a7229 */ /* 0x000fe40000000818 */
[----:B------:R-:W-:-:S06]  /*2da0*/  DMUL R18, R24, R20 ;  /* 0x0000001418127228 */ /* 0x000fcc0000000000 */
[----:B------:R-:W-:Y:S02]  /*2db0*/  DADD R26, R10, R26 ;  /* 0x000000000a1a7229 */ /* 0x000fe4000000001a */
[----:B------:R-:W-:-:S08]  /*2dc0*/  DFMA R10, R24, R20, -R18 ;  /* 0x00000014180a722b */ /* 0x000fd00000000812 */
[----:B------:R-:W-:-:S08]  /*2dd0*/  DFMA R10, R24, R22, R10 ;  /* 0x00000016180a722b */ /* 0x000fd0000000000a */
[----:B------:R-:W-:-:S08]  /*2de0*/  DFMA R26, R26, R20, R10 ;  /* 0x000000141a1a722b */ /* 0x000fd0000000000a */
[----:B------:R-:W-:-:S08]  /*2df0*/  DADD R10, R18, R26 ;  /* 0x00000000120a7229 */ /* 0x000fd0000000001a */
[--C-:B------:R-:W-:Y:S02]  /*2e00*/  DADD R20, R16, R10.reuse ;  /* 0x0000000010147229 */ /* 0x100fe4000000000a */
[----:B------:R-:W-:-:S06]  /*2e10*/  DADD R18, R18, -R10 ;  /* 0x0000000012127229 */ /* 0x000fcc000000080a */
[----:B------:R-:W-:Y:S02]  /*2e20*/  DADD R16, R16, -R20 ;  /* 0x0000000010107229 */ /* 0x000fe40000000814 */
[----:B------:R-:W-:-:S06]  /*2e30*/  DADD R18, R26, R18 ;  /* 0x000000001a127229 */ /* 0x000fcc0000000012 */
[----:B------:R-:W-:Y:S01]  /*2e40*/  DADD R16, R10, R16 ;  /* 0x000000000a107229 */ /* 0x000fe20000000010 */
[C---:B------:R-:W-:Y:S02]  /*2e50*/  VIADD R10, R6.reuse, 0xfffffc01 ;  /* 0xfffffc01060a7836 */ /* 0x040fe40000000000 */
[----:B------:R-:W-:Y:S02]  /*2e60*/  @P1 VIADD R10, R6, 0xfffffc02 ;  /* 0xfffffc02060a1836 */ /* 0x000fe40000000000 */
[----:B------:R-:W-:-:S03]  /*2e70*/  IMAD.MOV.U32 R11, RZ, RZ, 0x43300000 ;  /* 0x43300000ff0b7424 */ /* 0x000fc600078e00ff */
[----:B------:R-:W-:Y:S01]  /*2e80*/  DADD R16, R18, R16 ;  /* 0x0000000012107229 */ /* 0x000fe20000000010 */
[----:B------:R-:W-:-:S06]  /*2e90*/  LOP3.LUT R10, R10, 0x80000000, RZ, 0x3c, !PT ;  /* 0x800000000a0a7812 */ /* 0x000fcc00078e3cff */
[----:B------:R-:W-:Y:S01]  /*2ea0*/  DADD R12, R10, -UR18 ;  /* 0x800000120a0c7e29 */ /* 0x000fe20008000000 */
[----:B------:R-:W-:Y:S01]  /*2eb0*/  UMOV UR18, 0xfefa39ef ;  /* 0xfefa39ef00127882 */ /* 0x000fe20000000000 */
[----:B------:R-:W-:Y:S01]  /*2ec0*/  DADD R14, R14, R16 ;  /* 0x000000000e0e7229 */ /* 0x000fe20000000010 */
[----:B------:R-:W-:-:S07]  /*2ed0*/  UMOV UR19, 0x3fe62e42 ;  /* 0x3fe62e4200137882 */ /* 0x000fce0000000000 */
[----:B------:R-:W-:-:S08]  /*2ee0*/  DADD R16, R20, R14 ;  /* 0x0000000014107229 */ /* 0x000fd0000000000e */
[--C-:B------:R-:W-:Y:S02]  /*2ef0*/  DFMA R10, R12, UR18, R16.reuse ;  /* 0x000000120c0a7c2b */ /* 0x100fe40008000010 */
[----:B------:R-:W-:-:S06]  /*2f00*/  DADD R20, R20, -R16 ;  /* 0x0000000014147229 */ /* 0x000fcc0000000810 */
[----:B------:R-:W-:Y:S02]  /*2f10*/  DFMA R18, R12, -UR18, R10 ;  /* 0x800000120c127c2b */ /* 0x000fe4000800000a */
[----:B------:R-:W-:-:S06]  /*2f20*/  DADD R20, R14, R20 ;  /* 0x000000000e147229 */ /* 0x000fcc0000000014 */
[----:B------:R-:W-:-:S08]  /*2f30*/  DADD R18, -R16, R18 ;  /* 0x0000000010127229 */ /* 0x000fd00000000112 */
[----:B------:R-:W-:Y:S01]  /*2f40*/  DADD R14, R20, -R18 ;  /* 0x00000000140e7229 */ /* 0x000fe20000000812 */
[----:B------:R-:W-:Y:S02]  /*2f50*/  IMAD.MOV.U32 R18, RZ, RZ, 0x652b82fe ;  /* 0x652b82feff127424 */ /* 0x000fe400078e00ff */
[----:B------:R-:W-:-:S05]  /*2f60*/  IMAD.MOV.U32 R19, RZ, RZ, 0x3ff71547 ;  /* 0x3ff71547ff137424 */ /* 0x000fca00078e00ff */
[----:B------:R-:W-:-:S08]  /*2f70*/  DFMA R14, R12, UR20, R14 ;  /* 0x000000140c0e7c2b */ /* 0x000fd0000800000e */
[----:B------:R-:W-:-:S08]  /*2f80*/  DADD R12, R10, R14 ;  /* 0x000000000a0c7229 */ /* 0x000fd0000000000e */
[----:B------:R-:W-:Y:S02]  /*2f90*/  DADD R16, R10, -R12 ;  /* 0x000000000a107229 */ /* 0x000fe4000000080c */
[----:B------:R-:W-:-:S06]  /*2fa0*/  DMUL R10, R12, 2 ;  /* 0x400000000c0a7828 */ /* 0x000fcc0000000000 */
[----:B------:R-:W-:Y:S02]  /*2fb0*/  DADD R14, R14, R16 ;  /* 0x000000000e0e7229 */ /* 0x000fe40000000010 */
[----:B------:R-:W-:-:S08]  /*2fc0*/  DFMA R12, R12, 2, -R10 ;  /* 0x400000000c0c782b */ /* 0x000fd0000000080a */
[----:B------:R-:W-:-:S08]  /*2fd0*/  DFMA R14, R14, 2, R12 ;  /* 0x400000000e0e782b */ /* 0x000fd0000000000c */
[----:B------:R-:W-:-:S08]  /*2fe0*/  DADD R20, R10, R14 ;  /* 0x000000000a147229 */ /* 0x000fd0000000000e */
[----:B------:R-:W-:Y:S02]  /*2ff0*/  DFMA R18, R20, R18, 6.75539944105574400000e+15 ;  /* 0x433800001412742b */ /* 0x000fe40000000012 */
[----:B------:R-:W-:Y:S01]  /*3000*/  FSETP.GEU.AND P0, PT, |R21|, 4.1917929649353027344, PT ;  /* 0x4086232b1500780b */ /* 0x000fe20003f0e200 */
[----:B------:R-:W-:-:S05]  /*3010*/  DADD R10, R10, -R20 ;  /* 0x000000000a0a7229 */ /* 0x000fca0000000814 */
[----:B------:R-:W-:-:S03]  /*3020*/  DADD R12, R18, -6.75539944105574400000e+15 ;  /* 0xc3380000120c7429 */ /* 0x000fc60000000000 */
[----:B------:R-:W-:-:S05]  /*3030*/  DADD R14, R14, R10 ;  /* 0x000000000e0e7229 */ /* 0x000fca000000000a */
[----:B------:R-:W-:Y:S01]  /*3040*/  DFMA R16, R12, -UR18, R20 ;  /* 0x800000120c107c2b */ /* 0x000fe20008000014 */
[----:B------:R-:W-:Y:S01]  /*3050*/  UMOV UR18, 0x3b39803f ;  /* 0x3b39803f00127882 */ /* 0x000fe20000000000 */
[----:B------:R-:W-:-:S06]  /*3060*/  UMOV UR19, 0x3c7abc9e ;  /* 0x3c7abc9e00137882 */ /* 0x000fcc0000000000 */
[----:B------:R-:W-:Y:S01]  /*3070*/  DFMA R16, R12, -UR18, R16 ;  /* 0x800000120c107c2b */ /* 0x000fe20008000010 */
[----:B------:R-:W-:Y:S01]  /*3080*/  UMOV UR18, 0x69ce2bdf ;  /* 0x69ce2bdf00127882 */ /* 0x000fe20000000000 */
[----:B------:R-:W-:Y:S01]  /*3090*/  IMAD.MOV.U32 R12, RZ, RZ, -0x35dec16 ;  /* 0xfca213eaff0c7424 */ /* 0x000fe200078e00ff */
[----:B------:R-:W-:Y:S01]  /*30a0*/  UMOV UR19, 0x3e5ade15 ;  /* 0x3e5ade1500137882 */ /* 0x000fe20000000000 */
[----:B------:R-:W-:-:S06]  /*30b0*/  IMAD.MOV.U32 R13, RZ, RZ, 0x3e928af3 ;  /* 0x3e928af3ff0d7424 */ /* 0x000fcc00078e00ff */
[----:B------:R-:W-:Y:S01]  /*30c0*/  DFMA R12, R16, UR18, R12 ;  /* 0x00000012100c7c2b */ /* 0x000fe2000800000c */
[----:B------:R-:W-:Y:S01]  /*30d0*/  UMOV UR18, 0x62401315 ;  /* 0x6240131500127882 */ /* 0x000fe20000000000 */
[----:B------:R-:W-:-:S06]  /*30e0*/  UMOV UR19, 0x3ec71dee ;  /* 0x3ec71dee00137882 */ /* 0x000fcc0000000000 */
[----:B------:R-:W-:Y:S01]  /*30f0*/  DFMA R12, R16, R12, UR18 ;  /* 0x00000012100c7e2b */ /* 0x000fe2000800000c */
        /* <DEDUP_REMOVED lines=20> */
[----:B------:R-:W-:-:S08]  /*3240*/  DFMA R12, R16, R12, UR18 ;  /* 0x00000012100c7e2b */ /* 0x000fd0000800000c */
[----:B------:R-:W-:-:S08]  /*3250*/  DFMA R12, R16, R12, 1 ;  /* 0x3ff00000100c742b */ /* 0x000fd0000000000c */
[----:B------:R-:W-:-:S10]  /*3260*/  DFMA R12, R16, R12, 1 ;  /* 0x3ff00000100c742b */ /* 0x000fd4000000000c */
[----:B------:R-:W-:Y:S02]  /*3270*/  IMAD R17, R18, 0x100000, R13 ;  /* 0x0010000012117824 */ /* 0x000fe400078e020d */
[----:B------:R-:W-:Y:S01]  /*3280*/  IMAD.MOV.U32 R16, RZ, RZ, R12 ;  /* 0x000000ffff107224 */ /* 0x000fe200078e000c */
[----:B------:R-:W-:Y:S06]  /*3290*/  @!P0 BRA `(.L_x_71) ;  /* 0x0000000000348947 */ /* 0x000fec0003800000 */
[----:B------:R-:W-:Y:S01]  /*32a0*/  FSETP.GEU.AND P1, PT, |R21|, 4.2275390625, PT ;  /* 0x408748001500780b */ /* 0x000fe20003f2e200 */
[C---:B------:R-:W-:Y:S02]  /*32b0*/  DADD R16, R20.reuse, +INF ;  /* 0x7ff0000014107429 */ /* 0x040fe40000000000 */
[----:B------:R-:W-:-:S08]  /*32c0*/  DSETP.GEU.AND P0, PT, R20, RZ, PT ;  /* 0x000000ff1400722a */ /* 0x000fd00003f0e000 */
[----:B------:R-:W-:Y:S02]  /*32d0*/  FSEL R16, R16, RZ, P0 ;  /* 0x000000ff10107208 */ /* 0x000fe40000000000 */
[----:B------:R-:W-:Y:S02]  /*32e0*/  @!P1 LEA.HI R10, R18, R18, RZ, 0x1 ;  /* 0x00000012120a9211 */ /* 0x000fe400078f08ff */
[----:B------:R-:W-:Y:S02]  /*32f0*/  FSEL R17, R17, RZ, P0 ;  /* 0x000000ff11117208 */ /* 0x000fe40000000000 */
[----:B------:R-:W-:-:S05]  /*3300*/  @!P1 SHF.R.S32.HI R10, RZ, 0x1, R10 ;  /* 0x00000001ff0a9819 */ /* 0x000fca000001140a */
[----:B------:R-:W-:Y:S02]  /*3310*/  @!P1 IMAD.IADD R6, R18, 0x1, -R10 ;  /* 0x0000000112069824 */ /* 0x000fe400078e0a0a */
[----:B------:R-:W-:Y:S02]  /*3320*/  @!P1 IMAD R11, R10, 0x100000, R13 ;  /* 0x001000000a0b9824 */ /* 0x000fe400078e020d */
[----:B------:R-:W-:Y:S01]  /*3330*/  @!P1 IMAD.MOV.U32 R10, RZ, RZ, R12 ;  /* 0x000000ffff0a9224 */ /* 0x000fe200078e000c */
[----:B------:R-:W-:Y:S01]  /*3340*/  @!P1 LEA R13, R6, 0x3ff00000, 0x14 ;  /* 0x3ff00000060d9811 */ /* 0x000fe200078ea0ff */
[----:B------:R-:W-:-:S06]  /*3350*/  @!P1 IMAD.MOV.U32 R12, RZ, RZ, RZ ;  /* 0x000000ffff0c9224 */ /* 0x000fcc00078e00ff */
[----:B------:R-:W-:-:S11]  /*3360*/  @!P1 DMUL R16, R10, R12 ;  /* 0x0000000c0a109228 */ /* 0x000fd60000000000 */
.L_x_71:
[----:B------:R-:W-:Y:S01]  /*3370*/  DFMA R14, R14, R16, R16 ;  /* 0x000000100e0e722b */ /* 0x000fe20000000010 */
[----:B------:R-:W-:Y:S01]  /*3380*/  IMAD.MOV.U32 R12, RZ, RZ, R0 ;  /* 0x000000ffff0c7224 */ /* 0x000fe200078e0000 */
[----:B------:R-:W-:Y:S01]  /*3390*/  DSETP.NEU.AND P0, PT, |R16|, +INF , PT ;  /* 0x7ff000001000742a */ /* 0x000fe20003f0d200 */
[----:B------:R-:W-:-:S07]  /*33a0*/  IMAD.MOV.U32 R13, RZ, RZ, 0x0 ;  /* 0x00000000ff0d7424 */ /* 0x000fce00078e00ff */
[----:B------:R-:W-:Y:S02]  /*33b0*/  FSEL R10, R16, R14, !P0 ;  /* 0x0000000e100a7208 */ /* 0x000fe40004000000 */
[----:B------:R-:W-:Y:S01]  /*33c0*/  FSEL R6, R17, R15, !P0 ;  /* 0x0000000f11067208 */ /* 0x000fe20004000000 */
[----:B------:R-:W-:Y:S06]  /*33d0*/  RET.REL.NODEC R12 `(_Z12calculateBICPfS_S_PiS0_) ;  /* 0xffffffcc0c087950 */ /* 0x000fec0003c3ffff */
.L_x_72:
[----:B------:R-:W-:-:S00]  /*33e0*/  BRA `(.L_x_72) ;  /* 0xfffffffc00fc7947 */ /* 0x000fc0000383ffff */
[----:B------:R-:W-:-:S00]  /*33f0*/  NOP ;  /* 0x0000000000007918 */ /* 0x000fc00000000000 */
        /* <DEDUP_REMOVED lines=8> */
.L_x_74:


//--------------------- .nv.shared.reserved.0     --------------------------
	.section	.nv.shared.reserved.0,"aw",@nobits
	.weak		__nv_reservedSMEM_offset_0_alias
	.size		__nv_reservedSMEM_offset_0_alias, 0, 64
	.other		__nv_reservedSMEM_offset_0_alias,@"STO_CUDA_RESERVED_SHARED STV_DEFAULT"
__nv_reservedSMEM_offset_0_alias:
	.zero		0
	.zero		64


//--------------------- .nv.constant0._Z12calculateBICPfS_S_PiS0_ --------------------------
	.section	.nv.constant0._Z12calculateBICPfS_S_PiS0_,"a",@progbits
	.sectionflags	@""
	.align	4
.nv.constant0._Z12calculateBICPfS_S_PiS0_:
	.zero		936


//--------------------- SYMBOLS --------------------------

	.type		.nv.reservedSmem.offset0,@object
	.size		.nv.reservedSmem.offset0,0x4
